// auto-generated by cutlass_sweep.gemm — config: {"arch": "sm_100", "cluster_m": 2, "cluster_n": 1, "dtype": "fp16", "dtype_b": "fp16", "layout": "nt", "stages": 0, "tile_k": 64, "tile_m": 256, "tile_n": 128}
#include "cutlass/cutlass.h"
#include "cutlass/gemm/collective/collective_builder.hpp"
#include "cutlass/gemm/device/gemm_universal_adapter.h"
#include "cutlass/gemm/kernel/gemm_universal.hpp"
#include "cutlass/epilogue/collective/collective_builder.hpp"

using ElemA = cutlass::half_t;
using ElemB = cutlass::half_t;
using ElemCD = cutlass::half_t;
using Acc  = float;
using TileShape    = cute::Shape<cute::_256, cute::_128, cute::_64>;
using ClusterShape = cute::Shape<cute::_2, cute::_1, cute::_1>;

using CollectiveEpilogue = typename cutlass::epilogue::collective::CollectiveBuilder<
    cutlass::arch::Sm100, cutlass::arch::OpClassTensorOp,
    TileShape, ClusterShape,
    cutlass::epilogue::collective::EpilogueTileAuto,
    Acc, Acc,
    ElemCD, cutlass::layout::RowMajor, 128 / cutlass::sizeof_bits<ElemCD>::value,
    ElemCD, cutlass::layout::RowMajor, 128 / cutlass::sizeof_bits<ElemCD>::value,
    cutlass::epilogue::collective::EpilogueScheduleAuto
  >::CollectiveOp;

using CollectiveMainloop = typename cutlass::gemm::collective::CollectiveBuilder<
    cutlass::arch::Sm100, cutlass::arch::OpClassTensorOp,
    ElemA, cutlass::layout::RowMajor, 128 / cutlass::sizeof_bits<ElemA>::value,
    ElemB, cutlass::layout::ColumnMajor, 128 / cutlass::sizeof_bits<ElemB>::value,
    Acc,
    TileShape, ClusterShape,
    cutlass::gemm::collective::StageCountAutoCarveout<static_cast<int>(sizeof(typename CollectiveEpilogue::SharedStorage))>,
    cutlass::gemm::collective::KernelScheduleAuto
  >::CollectiveOp;

using GemmKernel = cutlass::gemm::kernel::GemmUniversal<
    cute::Shape<int,int,int,int>,
    CollectiveMainloop,
    CollectiveEpilogue
>;
using Gemm = cutlass::gemm::device::GemmUniversalAdapter<GemmKernel>;

// Force the device kernel symbol into the cubin without needing a host main.
auto* _anchor = &cutlass::device_kernel<GemmKernel>;


// ===== COMPILED SASS (sm_100a) =====

	.target	sm_100a

	.elftype	@"ET_EXEC"


//--------------------- .note.nv.tkinfo           --------------------------
	.section	.note.nv.tkinfo,"",@"SHT_NOTE"
	.sectionflags	@"SHF_NOTE_NV_TKINFO"
	.tkinfo
        /*0018*/ 	.word	0x00000002
        /*0030*/ 	.string	""
        /*0030*/ 	.string	"ptxas"
        /*0030*/ 	.string	"Cuda compilation tools, release 13.0, V13.0.88"
        /*0030*/ 	.string	"Build cuda_13.0.r13.0/compiler.36424714_0"
        /*0030*/ 	.string	"-arch sm_100a -m 64 "



//--------------------- .note.nv.cuinfo           --------------------------
	.section	.note.nv.cuinfo,"",@"SHT_NOTE"
	.sectionflags	@"SHF_NOTE_NV_CUINFO"
        /*0018*/ 	.short	0x0002
        /*001a*/ 	.short	0x0064
        /*001c*/ 	.short	0x0082
	.zero		2


//--------------------- .nv.info                  --------------------------
	.section	.nv.info,"",@"SHT_CUDA_INFO"
	.align	4


	//----- nvinfo : EIATTR_REGCOUNT
	.align		4
        /*0000*/ 	.byte	0x04, 0x2f
        /*0002*/ 	.short	(.L_19 - .L_18)
	.align		4
.L_18:
        /*0004*/ 	.word	index@(_ZN7cutlass13device_kernelINS_4gemm6kernel13GemmUniversalIN4cute5tupleIJiiiiEEENS1_10collective13CollectiveMmaINS1_35MainloopSm100TmaUmmaWarpSpecializedILi8ELi2ELi4ENS5_IJNS4_1CILi2EEENSA_ILi1EEESC_EEEEENS5_IJNSA_ILi256EEENSA_ILi128EEENSA_ILi64EEEEEENS_6half_tENS5_IJlSC_lEEESJ_SK_NS4_8TiledMMAINS4_8MMA_AtomIJNS4_26SM100_MMA_F16BF16_2x1SM_SSISJ_SJ_fLi256ELi128ELNS4_4UMMA5MajorE0ELSP_0ELNSO_7ScaleInE0ELSQ_0EEEEEENS4_6LayoutINS5_IJSC_SC_SC_EEENS5_IJNSA_ILi0EEESV_SV_EEEEENS5_IJNS4_10UnderscoreESY_SY_EEEEENS4_18SM100_TMA_2SM_LOADENS4_14ComposedLayoutINS4_7SwizzleILi3ELi4ELi3EEENS4_18smem_ptr_flag_bitsILi16EEENST_INS5_IJNSA_ILi8EEESH_EEENS5_IJSH_SC_EEEEEEEvNS4_8identityES11_S1B_vS1C_EENS_8epilogue10collective18CollectiveEpilogueINS1E_23Sm100TmaWarpSpecializedILi4ELi2ELi32ELb1ELb0EEEJNS5_IJSG_SG_SH_EEENS5_IJNST_ISG_SC_EENST_INSA_ILi32EEESC_EEEEESJ_SK_SJ_SK_NS1E_6fusion15FusionCallbacksIS1I_NS1O_17LinearCombinationISJ_fSJ_fLNS_15FloatRoundStyleE2EEES1J_S1N_JEEENS4_5SM1004TMEM4LOAD26SM100_TMEM_LOAD_32dp32b32xENS4_13SM90_TMA_LOADENS12_INS13_ILi2ELi4ELi3EEES16_NST_INS5_IJS17_S1L_EEENS5_IJS1L_SC_EEEEEEENS4_39AutoVectorizingCopyWithAssumedAlignmentILi128EEENS4_14SM90_TMA_STOREES23_S25_S25_EEEvvEEEEvNT_6ParamsE)
        /*0008*/ 	.word	0x00000073


	//----- nvinfo : EIATTR_FRAME_SIZE
	.align		4
.L_19:
        /*000c*/ 	.byte	0x04, 0x11
        /*000e*/ 	.short	(.L_21 - .L_20)
	.align		4
.L_20:
        /*0010*/ 	.word	index@($__internal_2_$__cuda_sm10x_tcgen05_guardrail_trap_unallocated_columns_being_dealloced)
        /*0014*/ 	.word	0x00000000


	//----- nvinfo : EIATTR_FRAME_SIZE
	.align		4
.L_21:
        /*0018*/ 	.byte	0x04, 0x11
        /*001a*/ 	.short	(.L_23 - .L_22)
	.align		4
.L_22:
        /*001c*/ 	.word	index@($__internal_1_$__cuda_sm10x_tcgen05_guardrail_trap_phase_invalid_during_alloc)
        /*0020*/ 	.word	0x00000000


	//----- nvinfo : EIATTR_FRAME_SIZE
	.align		4
.L_23:
        /*0024*/ 	.byte	0x04, 0x11
        /*0026*/ 	.short	(.L_25 - .L_24)
	.align		4
.L_24:
        /*0028*/ 	.word	index@($__internal_0_$__cuda_sm10x_tcgen05_guardrail_trap_col_being_dealloced_not_returned_by_alloc)
        /*002c*/ 	.word	0x00000000


	//----- nvinfo : EIATTR_FRAME_SIZE
	.align		4
.L_25:
        /*0030*/ 	.byte	0x04, 0x11
        /*0032*/ 	.short	(.L_27 - .L_26)
	.align		4
.L_26:
        /*0034*/ 	.word	index@(_ZN7cutlass13device_kernelINS_4gemm6kernel13GemmUniversalIN4cute5tupleIJiiiiEEENS1_10collective13CollectiveMmaINS1_35MainloopSm100TmaUmmaWarpSpecializedILi8ELi2ELi4ENS5_IJNS4_1CILi2EEENSA_ILi1EEESC_EEEEENS5_IJNSA_ILi256EEENSA_ILi128EEENSA_ILi64EEEEEENS_6half_tENS5_IJlSC_lEEESJ_SK_NS4_8TiledMMAINS4_8MMA_AtomIJNS4_26SM100_MMA_F16BF16_2x1SM_SSISJ_SJ_fLi256ELi128ELNS4_4UMMA5MajorE0ELSP_0ELNSO_7ScaleInE0ELSQ_0EEEEEENS4_6LayoutINS5_IJSC_SC_SC_EEENS5_IJNSA_ILi0EEESV_SV_EEEEENS5_IJNS4_10UnderscoreESY_SY_EEEEENS4_18SM100_TMA_2SM_LOADENS4_14ComposedLayoutINS4_7SwizzleILi3ELi4ELi3EEENS4_18smem_ptr_flag_bitsILi16EEENST_INS5_IJNSA_ILi8EEESH_EEENS5_IJSH_SC_EEEEEEEvNS4_8identityES11_S1B_vS1C_EENS_8epilogue10collective18CollectiveEpilogueINS1E_23Sm100TmaWarpSpecializedILi4ELi2ELi32ELb1ELb0EEEJNS5_IJSG_SG_SH_EEENS5_IJNST_ISG_SC_EENST_INSA_ILi32EEESC_EEEEESJ_SK_SJ_SK_NS1E_6fusion15FusionCallbacksIS1I_NS1O_17LinearCombinationISJ_fSJ_fLNS_15FloatRoundStyleE2EEES1J_S1N_JEEENS4_5SM1004TMEM4LOAD26SM100_TMEM_LOAD_32dp32b32xENS4_13SM90_TMA_LOADENS12_INS13_ILi2ELi4ELi3EEES16_NST_INS5_IJS17_S1L_EEENS5_IJS1L_SC_EEEEEEENS4_39AutoVectorizingCopyWithAssumedAlignmentILi128EEENS4_14SM90_TMA_STOREES23_S25_S25_EEEvvEEEEvNT_6ParamsE)
        /*0038*/ 	.word	0x00000000


	//----- nvinfo : EIATTR_MIN_STACK_SIZE
	.align		4
.L_27:
        /*003c*/ 	.byte	0x04, 0x12
        /*003e*/ 	.short	(.L_29 - .L_28)
	.align		4
.L_28:
        /*0040*/ 	.word	index@(_ZN7cutlass13device_kernelINS_4gemm6kernel13GemmUniversalIN4cute5tupleIJiiiiEEENS1_10collective13CollectiveMmaINS1_35MainloopSm100TmaUmmaWarpSpecializedILi8ELi2ELi4ENS5_IJNS4_1CILi2EEENSA_ILi1EEESC_EEEEENS5_IJNSA_ILi256EEENSA_ILi128EEENSA_ILi64EEEEEENS_6half_tENS5_IJlSC_lEEESJ_SK_NS4_8TiledMMAINS4_8MMA_AtomIJNS4_26SM100_MMA_F16BF16_2x1SM_SSISJ_SJ_fLi256ELi128ELNS4_4UMMA5MajorE0ELSP_0ELNSO_7ScaleInE0ELSQ_0EEEEEENS4_6LayoutINS5_IJSC_SC_SC_EEENS5_IJNSA_ILi0EEESV_SV_EEEEENS5_IJNS4_10UnderscoreESY_SY_EEEEENS4_18SM100_TMA_2SM_LOADENS4_14ComposedLayoutINS4_7SwizzleILi3ELi4ELi3EEENS4_18smem_ptr_flag_bitsILi16EEENST_INS5_IJNSA_ILi8EEESH_EEENS5_IJSH_SC_EEEEEEEvNS4_8identityES11_S1B_vS1C_EENS_8epilogue10collective18CollectiveEpilogueINS1E_23Sm100TmaWarpSpecializedILi4ELi2ELi32ELb1ELb0EEEJNS5_IJSG_SG_SH_EEENS5_IJNST_ISG_SC_EENST_INSA_ILi32EEESC_EEEEESJ_SK_SJ_SK_NS1E_6fusion15FusionCallbacksIS1I_NS1O_17LinearCombinationISJ_fSJ_fLNS_15FloatRoundStyleE2EEES1J_S1N_JEEENS4_5SM1004TMEM4LOAD26SM100_TMEM_LOAD_32dp32b32xENS4_13SM90_TMA_LOADENS12_INS13_ILi2ELi4ELi3EEES16_NST_INS5_IJS17_S1L_EEENS5_IJS1L_SC_EEEEEEENS4_39AutoVectorizingCopyWithAssumedAlignmentILi128EEENS4_14SM90_TMA_STOREES23_S25_S25_EEEvvEEEEvNT_6ParamsE)
        /*0044*/ 	.word	0x00000000
.L_29:


//--------------------- .nv.compat                --------------------------
	.section	.nv.compat,"",@"SHT_CUDA_COMPAT_INFO"
	.align	4
        /*0000*/ 	.byte	0x02, 0x09, 0x01, 0x00, 0x02, 0x02, 0x02, 0x00, 0x02, 0x05, 0x05, 0x00, 0x03, 0x07, 0x01, 0x01
        /*0010*/ 	.byte	0x02, 0x03, 0x01, 0x00, 0x02, 0x06, 0x01, 0x00, 0x04, 0x0b, 0x08, 0x00, 0x09, 0x00, 0x00, 0x00
        /*0020*/ 	.byte	0x00, 0x00, 0x00, 0x00


//--------------------- .nv.info._ZN7cutlass13device_kernelINS_4gemm6kernel13GemmUniversalIN4cute5tupleIJiiiiEEENS1_10collective13CollectiveMmaINS1_35MainloopSm100TmaUmmaWarpSpecializedILi8ELi2ELi4ENS5_IJNS4_1CILi2EEENSA_ILi1EEESC_EEEEENS5_IJNSA_ILi256EEENSA_ILi128EEENSA_ILi64EEEEEENS_6half_tENS5_IJlSC_lEEESJ_SK_NS4_8TiledMMAINS4_8MMA_AtomIJNS4_26SM100_MMA_F16BF16_2x1SM_SSISJ_SJ_fLi256ELi128ELNS4_4UMMA5MajorE0ELSP_0ELNSO_7ScaleInE0ELSQ_0EEEEEENS4_6LayoutINS5_IJSC_SC_SC_EEENS5_IJNSA_ILi0EEESV_SV_EEEEENS5_IJNS4_10UnderscoreESY_SY_EEEEENS4_18SM100_TMA_2SM_LOADENS4_14ComposedLayoutINS4_7SwizzleILi3ELi4ELi3EEENS4_18smem_ptr_flag_bitsILi16EEENST_INS5_IJNSA_ILi8EEESH_EEENS5_IJSH_SC_EEEEEEEvNS4_8identityES11_S1B_vS1C_EENS_8epilogue10collective18CollectiveEpilogueINS1E_23Sm100TmaWarpSpecializedILi4ELi2ELi32ELb1ELb0EEEJNS5_IJSG_SG_SH_EEENS5_IJNST_ISG_SC_EENST_INSA_ILi32EEESC_EEEEESJ_SK_SJ_SK_NS1E_6fusion15FusionCallbacksIS1I_NS1O_17LinearCombinationISJ_fSJ_fLNS_15FloatRoundStyleE2EEES1J_S1N_JEEENS4_5SM1004TMEM4LOAD26SM100_TMEM_LOAD_32dp32b32xENS4_13SM90_TMA_LOADENS12_INS13_ILi2ELi4ELi3EEES16_NST_INS5_IJS17_S1L_EEENS5_IJS1L_SC_EEEEEEENS4_39AutoVectorizingCopyWithAssumedAlignmentILi128EEENS4_14SM90_TMA_STOREES23_S25_S25_EEEvvEEEEvNT_6ParamsE --------------------------
	.section	.nv.info._ZN7cutlass13device_kernelINS_4gemm6kernel13GemmUniversalIN4cute5tupleIJiiiiEEENS1_10collective13CollectiveMmaINS1_35MainloopSm100TmaUmmaWarpSpecializedILi8ELi2ELi4ENS5_IJNS4_1CILi2EEENSA_ILi1EEESC_EEEEENS5_IJNSA_ILi256EEENSA_ILi128EEENSA_ILi64EEEEEENS_6half_tENS5_IJlSC_lEEESJ_SK_NS4_8TiledMMAINS4_8MMA_AtomIJNS4_26SM100_MMA_F16BF16_2x1SM_SSISJ_SJ_fLi256ELi128ELNS4_4UMMA5MajorE0ELSP_0ELNSO_7ScaleInE0ELSQ_0EEEEEENS4_6LayoutINS5_IJSC_SC_SC_EEENS5_IJNSA_ILi0EEESV_SV_EEEEENS5_IJNS4_10UnderscoreESY_SY_EEEEENS4_18SM100_TMA_2SM_LOADENS4_14ComposedLayoutINS4_7SwizzleILi3ELi4ELi3EEENS4_18smem_ptr_flag_bitsILi16EEENST_INS5_IJNSA_ILi8EEESH_EEENS5_IJSH_SC_EEEEEEEvNS4_8identityES11_S1B_vS1C_EENS_8epilogue10collective18CollectiveEpilogueINS1E_23Sm100TmaWarpSpecializedILi4ELi2ELi32ELb1ELb0EEEJNS5_IJSG_SG_SH_EEENS5_IJNST_ISG_SC_EENST_INSA_ILi32EEESC_EEEEESJ_SK_SJ_SK_NS1E_6fusion15FusionCallbacksIS1I_NS1O_17LinearCombinationISJ_fSJ_fLNS_15FloatRoundStyleE2EEES1J_S1N_JEEENS4_5SM1004TMEM4LOAD26SM100_TMEM_LOAD_32dp32b32xENS4_13SM90_TMA_LOADENS12_INS13_ILi2ELi4ELi3EEES16_NST_INS5_IJS17_S1L_EEENS5_IJS1L_SC_EEEEEEENS4_39AutoVectorizingCopyWithAssumedAlignmentILi128EEENS4_14SM90_TMA_STOREES23_S25_S25_EEEvvEEEEvNT_6ParamsE,"",@"SHT_CUDA_INFO"
	.sectionflags	@""
	.align	4


	//----- nvinfo : EIATTR_CUDA_API_VERSION
	.align		4
        /*0000*/ 	.byte	0x04, 0x37
        /*0002*/ 	.short	(.L_31 - .L_30)
.L_30:
        /*0004*/ 	.word	0x00000082


	//----- nvinfo : EIATTR_KPARAM_INFO
	.align		4
.L_31:
        /*0008*/ 	.byte	0x04, 0x17
        /*000a*/ 	.short	(.L_33 - .L_32)
.L_32:
        /*000c*/ 	.word	0x00000000
        /*0010*/ 	.short	0x0000
        /*0012*/ 	.short	0x0000
        /*0014*/ 	.byte	0x00, 0xf0, 0x01, 0x20


	//----- nvinfo : EIATTR_AT_ENTRY_FRAGMENTS
	.align		4
.L_33:
        /*0018*/ 	.byte	0x04, 0x4f
        /*001a*/ 	.short	(.L_35 - .L_34)


	//   ....[0]....
.L_34:
        /*001c*/ 	.word	0x00000007


	//----- nvinfo : EIATTR_RESERVED_SMEM_USED
	.align		4
.L_35:
        /*0020*/ 	.byte	0x01, 0x41
	.zero		2


	//----- nvinfo : EIATTR_SPARSE_MMA_MASK
	.align		4
        /*0024*/ 	.byte	0x03, 0x50
        /*0026*/ 	.short	0x0000


	//----- nvinfo : EIATTR_TCGEN05_2CTA_USED
	.align		4
        /*0028*/ 	.byte	0x01, 0x52
	.zero		2


	//----- nvinfo : EIATTR_MAXREG_COUNT
	.align		4
        /*002c*/ 	.byte	0x03, 0x1b
        /*002e*/ 	.short	0x00ff


	//----- nvinfo : EIATTR_NUM_BARRIERS
	.align		4
        /*0030*/ 	.byte	0x02, 0x4c
        /*0032*/ 	.byte	0x07
	.zero		1


	//----- nvinfo : EIATTR_EXTERNS
	.align		4
        /*0034*/ 	.byte	0x04, 0x0f
        /*0036*/ 	.short	(.L_37 - .L_36)


	//   ....[0]....
	.align		4
.L_36:
        /*0038*/ 	.word	index@(__assertfail)


	//----- nvinfo : EIATTR_MERCURY_ISA_VERSION
	.align		4
.L_37:
        /*003c*/ 	.byte	0x03, 0x5f
        /*003e*/ 	.short	0x0101


	//----- nvinfo : EIATTR_INT_WARP_WIDE_INSTR_OFFSETS
	.align		4
        /*0040*/ 	.byte	0x04, 0x31
        /*0042*/ 	.short	(.L_39 - .L_38)


	//   ....[0]....
.L_38:
        /*0044*/ 	.word	0x00000d90


	//   ....[1]....
        /*0048*/ 	.word	0x00000e30


	//   ....[2]....
        /*004c*/ 	.word	0x00002190


	//   ....[3]....
        /*0050*/ 	.word	0x000042a0


	//   ....[4]....
        /*0054*/ 	.word	0x000042d0


	//   ....[5]....
        /*0058*/ 	.word	0x00004320


	//   ....[6]....
        /*005c*/ 	.word	0x00004c40


	//   ....[7]....
        /*0060*/ 	.word	0x00004ca0


	//   ....[8]....
        /*0064*/ 	.word	0x00004d80


	//   ....[9]....
        /*0068*/ 	.word	0x00004df0


	//   ....[10]....
        /*006c*/ 	.word	0x00004f00


	//   ....[11]....
        /*0070*/ 	.word	0x00004f90


	//   ....[12]....
        /*0074*/ 	.word	0x00005160


	//   ....[13]....
        /*0078*/ 	.word	0x000052c0


	//----- nvinfo : EIATTR_COOP_GROUP_MASK_REGIDS
	.align		4
.L_39:
        /*007c*/ 	.byte	0x04, 0x29
        /*007e*/ 	.short	(.L_41 - .L_40)


	//   ....[0]....
.L_40:
        /*0080*/ 	.word	0xffffffff


	//   ....[1]....
        /*0084*/ 	.word	0xffffffff


	//   ....[2]....
        /*0088*/ 	.word	0xffffffff


	//   ....[3]....
        /*008c*/ 	.word	0xffffffff


	//   ....[4]....
        /*0090*/ 	.word	0xffffffff


	//   ....[5]....
        /*0094*/ 	.word	0xffffffff


	//   ....[6]....
        /*0098*/ 	.word	0xffffffff


	//   ....[7]....
        /*009c*/ 	.word	0xffffffff


	//   ....[8]....
        /*00a0*/ 	.word	0xffffffff


	//   ....[9]....
        /*00a4*/ 	.word	0xffffffff


	//   ....[10]....
        /*00a8*/ 	.word	0xffffffff


	//   ....[11]....
        /*00ac*/ 	.word	0xffffffff


	//   ....[12]....
        /*00b0*/ 	.word	0xffffffff


	//   ....[13]....
        /*00b4*/ 	.word	0xffffffff


	//----- nvinfo : EIATTR_COOP_GROUP_INSTR_OFFSETS
	.align		4
.L_41:
        /*00b8*/ 	.byte	0x04, 0x28
        /*00ba*/ 	.short	(.L_43 - .L_42)


	//   ....[0]....
.L_42:
        /*00bc*/ 	.word	0x000000c0


	//   ....[1]....
        /*00c0*/ 	.word	0x00000500


	//   ....[2]....
        /*00c4*/ 	.word	0x00000700


	//   ....[3]....
        /*00c8*/ 	.word	0x00000890


	//   ....[4]....
        /*00cc*/ 	.word	0x00000980


	//   ....[5]....
        /*00d0*/ 	.word	0x00000ae0


	//   ....[6]....
        /*00d4*/ 	.word	0x00000c70


	//   ....[7]....
        /*00d8*/ 	.word	0x00000eb0


	//   ....[8]....
        /*00dc*/ 	.word	0x00002070


	//   ....[9]....
        /*00e0*/ 	.word	0x00003090


	//   ....[10]....
        /*00e4*/ 	.word	0x00003560


	//   ....[11]....
        /*00e8*/ 	.word	0x00003590


	//   ....[12]....
        /*00ec*/ 	.word	0x000041b0


	//   ....[13]....
        /*00f0*/ 	.word	0x000043c0


	//----- nvinfo : EIATTR_VRC_CTA_INIT_COUNT
	.align		4
.L_43:
        /*00f4*/ 	.byte	0x02, 0x4a
        /*00f6*/ 	.byte	0x80
	.zero		1


	//----- nvinfo : EIATTR_SYSCALL_OFFSETS
	.align		4
        /*00f8*/ 	.byte	0x04, 0x46
        /*00fa*/ 	.short	(.L_45 - .L_44)


	//   ....[0]....
.L_44:
        /*00fc*/ 	.word	0x00005d40


	//   ....[1]....
        /*0100*/ 	.word	0x00005e30


	//   ....[2]....
        /*0104*/ 	.word	0x000065a0


	//   ....[3]....
        /*0108*/ 	.word	0x00007220


	//   ....[4]....
        /*010c*/ 	.word	0x00007e70


	//   ....[5]....
        /*0110*/ 	.word	0x00008ac0


	//----- nvinfo : EIATTR_MBARRIER_INSTR_OFFSETS
	.align		4
.L_45:
        /*0114*/ 	.byte	0x04, 0x39
        /*0116*/ 	.short	(.L_47 - .L_46)


	//   ....[0]....
.L_46:
        /*0118*/ 	.word	0x000005f0
        /*011c*/ 	.word	0x000000ff
        /*0120*/ 	.word	0x00000000
        /*0124*/ 	.short	0x0100
        /*0126*/ 	.byte	0x08
	.zero		1


	//   ....[1]....
        /*0128*/ 	.word	0x00000600
        /*012c*/ 	.word	0x000000ff
        /*0130*/ 	.word	0x00000040
        /*0134*/ 	.short	0x0100
        /*0136*/ 	.byte	0x08
	.zero		1


	//   ....[2]....
        /*0138*/ 	.word	0x00000610
        /*013c*/ 	.word	0x000000ff
        /*0140*/ 	.word	0x00000008
        /*0144*/ 	.short	0x0100
        /*0146*/ 	.byte	0x08
	.zero		1


	//   ....[3]....
        /*0148*/ 	.word	0x00000620
        /*014c*/ 	.word	0x000000ff
        /*0150*/ 	.word	0x00000048
        /*0154*/ 	.short	0x0100
        /*0156*/ 	.byte	0x08
	.zero		1


	//   ....[4]....
        /*0158*/ 	.word	0x00000630
        /*015c*/ 	.word	0x000000ff
        /*0160*/ 	.word	0x00000010
        /*0164*/ 	.short	0x0100
        /*0166*/ 	.byte	0x08
	.zero		1


	//   ....[5]....
        /*0168*/ 	.word	0x00000640
        /*016c*/ 	.word	0x000000ff
        /*0170*/ 	.word	0x00000050
        /*0174*/ 	.short	0x0100
        /*0176*/ 	.byte	0x08
	.zero		1


	//   ....[6]....
        /*0178*/ 	.word	0x00000650
        /*017c*/ 	.word	0x000000ff
        /*0180*/ 	.word	0x00000018
        /*0184*/ 	.short	0x0100
        /*0186*/ 	.byte	0x08
	.zero		1


	//   ....[7]....
        /*0188*/ 	.word	0x00000660
        /*018c*/ 	.word	0x000000ff
        /*0190*/ 	.word	0x00000058
        /*0194*/ 	.short	0x0100
        /*0196*/ 	.byte	0x08
	.zero		1


	//   ....[8]....
        /*0198*/ 	.word	0x00000670
        /*019c*/ 	.word	0x000000ff
        /*01a0*/ 	.word	0x00000020
        /*01a4*/ 	.short	0x0100
        /*01a6*/ 	.byte	0x08
	.zero		1


	//   ....[9]....
        /*01a8*/ 	.word	0x00000680
        /*01ac*/ 	.word	0x000000ff
        /*01b0*/ 	.word	0x00000060
        /*01b4*/ 	.short	0x0100
        /*01b6*/ 	.byte	0x08
	.zero		1


	//   ....[10]....
        /*01b8*/ 	.word	0x00000690
        /*01bc*/ 	.word	0x000000ff
        /*01c0*/ 	.word	0x00000028
        /*01c4*/ 	.short	0x0100
        /*01c6*/ 	.byte	0x08
	.zero		1


	//   ....[11]....
        /*01c8*/ 	.word	0x000006a0
        /*01cc*/ 	.word	0x000000ff
        /*01d0*/ 	.word	0x00000068
        /*01d4*/ 	.short	0x0100
        /*01d6*/ 	.byte	0x08
	.zero		1


	//   ....[12]....
        /*01d8*/ 	.word	0x000006b0
        /*01dc*/ 	.word	0x000000ff
        /*01e0*/ 	.word	0x00000030
        /*01e4*/ 	.short	0x0100
        /*01e6*/ 	.byte	0x08
	.zero		1


	//   ....[13]....
        /*01e8*/ 	.word	0x000006c0
        /*01ec*/ 	.word	0x000000ff
        /*01f0*/ 	.word	0x00000070
        /*01f4*/ 	.short	0x0100
        /*01f6*/ 	.byte	0x08
	.zero		1


	//   ....[14]....
        /*01f8*/ 	.word	0x000006d0
        /*01fc*/ 	.word	0x000000ff
        /*0200*/ 	.word	0x00000038
        /*0204*/ 	.short	0x0100
        /*0206*/ 	.byte	0x08
	.zero		1


	//   ....[15]....
        /*0208*/ 	.word	0x000006e0
        /*020c*/ 	.word	0x000000ff
        /*0210*/ 	.word	0x00000078
        /*0214*/ 	.short	0x0100
        /*0216*/ 	.byte	0x08
	.zero		1


	//   ....[16]....
        /*0218*/ 	.word	0x00000800
        /*021c*/ 	.word	0x000000ff
        /*0220*/ 	.word	0x00000080
        /*0224*/ 	.short	0x0100
        /*0226*/ 	.byte	0x09
	.zero		1


	//   ....[17]....
        /*0228*/ 	.word	0x00000810
        /*022c*/ 	.word	0x000000ff
        /*0230*/ 	.word	0x000000a0
        /*0234*/ 	.short	0x0100
        /*0236*/ 	.byte	0x09
	.zero		1


	//   ....[18]....
        /*0238*/ 	.word	0x00000820
        /*023c*/ 	.word	0x000000ff
        /*0240*/ 	.word	0x00000088
        /*0244*/ 	.short	0x0100
        /*0246*/ 	.byte	0x09
	.zero		1


	//   ....[19]....
        /*0248*/ 	.word	0x00000830
        /*024c*/ 	.word	0x000000ff
        /*0250*/ 	.word	0x000000a8
        /*0254*/ 	.short	0x0100
        /*0256*/ 	.byte	0x09
	.zero		1


	//   ....[20]....
        /*0258*/ 	.word	0x00000840
        /*025c*/ 	.word	0x000000ff
        /*0260*/ 	.word	0x00000090
        /*0264*/ 	.short	0x0100
        /*0266*/ 	.byte	0x09
	.zero		1


	//   ....[21]....
        /*0268*/ 	.word	0x00000850
        /*026c*/ 	.word	0x000000ff
        /*0270*/ 	.word	0x000000b0
        /*0274*/ 	.short	0x0100
        /*0276*/ 	.byte	0x09
	.zero		1


	//   ....[22]....
        /*0278*/ 	.word	0x00000860
        /*027c*/ 	.word	0x000000ff
        /*0280*/ 	.word	0x00000098
        /*0284*/ 	.short	0x0100
        /*0286*/ 	.byte	0x09
	.zero		1


	//   ....[23]....
        /*0288*/ 	.word	0x00000870
        /*028c*/ 	.word	0x000000ff
        /*0290*/ 	.word	0x000000b8
        /*0294*/ 	.short	0x0100
        /*0296*/ 	.byte	0x09
	.zero		1


	//   ....[24]....
        /*0298*/ 	.word	0x00000950
        /*029c*/ 	.word	0x000000ff
        /*02a0*/ 	.word	0x000000c0
        /*02a4*/ 	.short	0x0100
        /*02a6*/ 	.byte	0x08
	.zero		1


	//   ....[25]....
        /*02a8*/ 	.word	0x00000960
        /*02ac*/ 	.word	0x000000ff
        /*02b0*/ 	.word	0x000000c8
        /*02b4*/ 	.short	0x0100
        /*02b6*/ 	.byte	0x08
	.zero		1


	//   ....[26]....
        /*02b8*/ 	.word	0x00000a90
        /*02bc*/ 	.word	0x000000ff
        /*02c0*/ 	.word	0x000000d0
        /*02c4*/ 	.short	0x0100
        /*02c6*/ 	.byte	0x08
	.zero		1


	//   ....[27]....
        /*02c8*/ 	.word	0x00000aa0
        /*02cc*/ 	.word	0x000000ff
        /*02d0*/ 	.word	0x000000e0
        /*02d4*/ 	.short	0x0100
        /*02d6*/ 	.byte	0x08
	.zero		1


	//   ....[28]....
        /*02d8*/ 	.word	0x00000ab0
        /*02dc*/ 	.word	0x000000ff
        /*02e0*/ 	.word	0x000000d8
        /*02e4*/ 	.short	0x0100
        /*02e6*/ 	.byte	0x08
	.zero		1


	//   ....[29]....
        /*02e8*/ 	.word	0x00000ac0
        /*02ec*/ 	.word	0x000000ff
        /*02f0*/ 	.word	0x000000e8
        /*02f4*/ 	.short	0x0100
        /*02f6*/ 	.byte	0x08
	.zero		1


	//   ....[30]....
        /*02f8*/ 	.word	0x00000be0
        /*02fc*/ 	.word	0x000000ff
        /*0300*/ 	.word	0x000000f0
        /*0304*/ 	.short	0x0100
        /*0306*/ 	.byte	0x09
	.zero		1


	//   ....[31]....
        /*0308*/ 	.word	0x00000bf0
        /*030c*/ 	.word	0x000000ff
        /*0310*/ 	.word	0x00000110
        /*0314*/ 	.short	0x0100
        /*0316*/ 	.byte	0x09
	.zero		1


	//   ....[32]....
        /*0318*/ 	.word	0x00000c00
        /*031c*/ 	.word	0x000000ff
        /*0320*/ 	.word	0x000000f8
        /*0324*/ 	.short	0x0100
        /*0326*/ 	.byte	0x09
	.zero		1


	//   ....[33]....
        /*0328*/ 	.word	0x00000c10
        /*032c*/ 	.word	0x000000ff
        /*0330*/ 	.word	0x00000118
        /*0334*/ 	.short	0x0100
        /*0336*/ 	.byte	0x09
	.zero		1


	//   ....[34]....
        /*0338*/ 	.word	0x00000c20
        /*033c*/ 	.word	0x000000ff
        /*0340*/ 	.word	0x00000100
        /*0344*/ 	.short	0x0100
        /*0346*/ 	.byte	0x09
	.zero		1


	//   ....[35]....
        /*0348*/ 	.word	0x00000c30
        /*034c*/ 	.word	0x000000ff
        /*0350*/ 	.word	0x00000120
        /*0354*/ 	.short	0x0100
        /*0356*/ 	.byte	0x09
	.zero		1


	//   ....[36]....
        /*0358*/ 	.word	0x00000c40
        /*035c*/ 	.word	0x000000ff
        /*0360*/ 	.word	0x00000108
        /*0364*/ 	.short	0x0100
        /*0366*/ 	.byte	0x09
	.zero		1


	//   ....[37]....
        /*0368*/ 	.word	0x00000c50
        /*036c*/ 	.word	0x000000ff
        /*0370*/ 	.word	0x00000128
        /*0374*/ 	.short	0x0100
        /*0376*/ 	.byte	0x09
	.zero		1


	//   ....[38]....
        /*0378*/ 	.word	0x00000d40
        /*037c*/ 	.word	0x000000ff
        /*0380*/ 	.word	0x00000130
        /*0384*/ 	.short	0x0100
        /*0386*/ 	.byte	0x08
	.zero		1


	//   ....[39]....
        /*0388*/ 	.word	0x00000d50
        /*038c*/ 	.word	0x000000ff
        /*0390*/ 	.word	0x00000140
        /*0394*/ 	.short	0x0100
        /*0396*/ 	.byte	0x08
	.zero		1


	//   ....[40]....
        /*0398*/ 	.word	0x00000d60
        /*039c*/ 	.word	0x000000ff
        /*03a0*/ 	.word	0x00000138
        /*03a4*/ 	.short	0x0100
        /*03a6*/ 	.byte	0x08
	.zero		1


	//   ....[41]....
        /*03a8*/ 	.word	0x00000d70
        /*03ac*/ 	.word	0x000000ff
        /*03b0*/ 	.word	0x00000148
        /*03b4*/ 	.short	0x0100
        /*03b6*/ 	.byte	0x08
	.zero		1


	//   ....[42]....
        /*03b8*/ 	.word	0x00000e60
        /*03bc*/ 	.word	0x000000ff
        /*03c0*/ 	.word	0x00000150
        /*03c4*/ 	.short	0x0100
        /*03c6*/ 	.byte	0x07
	.zero		1


	//   ....[43]....
        /*03c8*/ 	.word	0x00001870
        /*03cc*/ 	.word	0x00000002
        /*03d0*/ 	.word	0x00000140
        /*03d4*/ 	.short	0x010a
        /*03d6*/ 	.byte	0xff
	.zero		1


	//   ....[44]....
        /*03d8*/ 	.word	0x000018a0
        /*03dc*/ 	.word	0x00000002
        /*03e0*/ 	.word	0x00000130
        /*03e4*/ 	.short	0x0101
        /*03e6*/ 	.byte	0xff
	.zero		1


	//   ....[45]....
        /*03e8*/ 	.word	0x00001970
        /*03ec*/ 	.word	0x000000ff
        /*03f0*/ 	.word	0x00000040
        /*03f4*/ 	.short	0x010a
        /*03f6*/ 	.byte	0x08
	.zero		1


	//   ....[46]....
        /*03f8*/ 	.word	0x00001a70
        /*03fc*/ 	.word	0x000000ff
        /*0400*/ 	.word	0x00000040
        /*0404*/ 	.short	0x010a
        /*0406*/ 	.byte	0x21
	.zero		1


	//   ....[47]....
        /*0408*/ 	.word	0x00001c20
        /*040c*/ 	.word	0x000000ff
        /*0410*/ 	.word	0x00000040
        /*0414*/ 	.short	0x010a
        /*0416*/ 	.byte	0x08
	.zero		1


	//   ....[48]....
        /*0418*/ 	.word	0x00001d20
        /*041c*/ 	.word	0x000000ff
        /*0420*/ 	.word	0x000000c8
        /*0424*/ 	.short	0x0101
        /*0426*/ 	.byte	0x06
	.zero		1


	//   ....[49]....
        /*0428*/ 	.word	0x00001d40
        /*042c*/ 	.word	0x000000ff
        /*0430*/ 	.word	0x00000040
        /*0434*/ 	.short	0x010a
        /*0436*/ 	.byte	0x08
	.zero		1


	//   ....[50]....
        /*0438*/ 	.word	0x00001dc0
        /*043c*/ 	.word	0x000000ff
        /*0440*/ 	.word	0x00000040
        /*0444*/ 	.short	0x010a
        /*0446*/ 	.byte	0x11
	.zero		1


	//   ....[51]....
        /*0448*/ 	.word	0x00001f50
        /*044c*/ 	.word	0x000000ff
        /*0450*/ 	.word	0x00000040
        /*0454*/ 	.short	0x010a
        /*0456*/ 	.byte	0x08
	.zero		1


	//   ....[52]....
        /*0458*/ 	.word	0x000020a0
        /*045c*/ 	.word	0x00000002
        /*0460*/ 	.word	0x000000d0
        /*0464*/ 	.short	0x010a
        /*0466*/ 	.byte	0xff
	.zero		1


	//   ....[53]....
        /*0468*/ 	.word	0x00002160
        /*046c*/ 	.word	0x00000002
        /*0470*/ 	.word	0x00000000
        /*0474*/ 	.short	0x0101
        /*0476*/ 	.byte	0xff
	.zero		1


	//   ....[54]....
        /*0478*/ 	.word	0x000026c0
        /*047c*/ 	.word	0x000000ff
        /*0480*/ 	.word	0x00000000
        /*0484*/ 	.short	0x010a
        /*0486*/ 	.byte	0x04
	.zero		1


	//   ....[55]....
        /*0488*/ 	.word	0x00002750
        /*048c*/ 	.word	0x000000ff
        /*0490*/ 	.word	0x00000000
        /*0494*/ 	.short	0x010a
        /*0496*/ 	.byte	0x04
	.zero		1


	//   ....[56]....
        /*0498*/ 	.word	0x000027e0
        /*049c*/ 	.word	0x000000ff
        /*04a0*/ 	.word	0x00000000
        /*04a4*/ 	.short	0x010a
        /*04a6*/ 	.byte	0x04
	.zero		1


	//   ....[57]....
        /*04a8*/ 	.word	0x00002870
        /*04ac*/ 	.word	0x000000ff
        /*04b0*/ 	.word	0x00000000
        /*04b4*/ 	.short	0x010a
        /*04b6*/ 	.byte	0x04
	.zero		1


	//   ....[58]....
        /*04b8*/ 	.word	0x00002900
        /*04bc*/ 	.word	0x000000ff
        /*04c0*/ 	.word	0x00000000
        /*04c4*/ 	.short	0x010a
        /*04c6*/ 	.byte	0x04
	.zero		1


	//   ....[59]....
        /*04c8*/ 	.word	0x00002990
        /*04cc*/ 	.word	0x000000ff
        /*04d0*/ 	.word	0x00000000
        /*04d4*/ 	.short	0x010a
        /*04d6*/ 	.byte	0x04
	.zero		1


	//   ....[60]....
        /*04d8*/ 	.word	0x00002a20
        /*04dc*/ 	.word	0x000000ff
        /*04e0*/ 	.word	0x00000000
        /*04e4*/ 	.short	0x010a
        /*04e6*/ 	.byte	0x04
	.zero		1


	//   ....[61]....
        /*04e8*/ 	.word	0x00002ac0
        /*04ec*/ 	.word	0x00000000
        /*04f0*/ 	.word	0x00000000
        /*04f4*/ 	.short	0x010a
        /*04f6*/ 	.byte	0xff
	.zero		1


	//   ....[62]....
        /*04f8*/ 	.word	0x00002bf0
        /*04fc*/ 	.word	0x00000000
        /*0500*/ 	.word	0x00000130
        /*0504*/ 	.short	0x010a
        /*0506*/ 	.byte	0xff
	.zero		1


	//   ....[63]....
        /*0508*/ 	.word	0x00002c60
        /*050c*/ 	.word	0x00000000
        /*0510*/ 	.word	0x00000000
        /*0514*/ 	.short	0x0101
        /*0516*/ 	.byte	0xff
	.zero		1


	//   ....[64]....
        /*0518*/ 	.word	0x00002c80
        /*051c*/ 	.word	0x000000ff
        /*0520*/ 	.word	0x000000e0
        /*0524*/ 	.short	0x010a
        /*0526*/ 	.byte	0x05
	.zero		1


	//   ....[65]....
        /*0528*/ 	.word	0x00002da0
        /*052c*/ 	.word	0x00000000
        /*0530*/ 	.word	0x000000d0
        /*0534*/ 	.short	0x010a
        /*0536*/ 	.byte	0xff
	.zero		1


	//   ....[66]....
        /*0538*/ 	.word	0x00002ea0
        /*053c*/ 	.word	0x00000000
        /*0540*/ 	.word	0x00000000
        /*0544*/ 	.short	0x0101
        /*0546*/ 	.byte	0xff
	.zero		1


	//   ....[67]....
        /*0548*/ 	.word	0x00002f30
        /*054c*/ 	.word	0x000000ff
        /*0550*/ 	.word	0x000000e0
        /*0554*/ 	.short	0x0106
        /*0556*/ 	.byte	0x05
	.zero		1


	//   ....[68]....
        /*0558*/ 	.word	0x00002f50
        /*055c*/ 	.word	0x000000ff
        /*0560*/ 	.word	0x000000e0
        /*0564*/ 	.short	0x010a
        /*0566*/ 	.byte	0x05
	.zero		1


	//   ....[69]....
        /*0568*/ 	.word	0x00002fe0
        /*056c*/ 	.word	0x000000ff
        /*0570*/ 	.word	0x000000e0
        /*0574*/ 	.short	0x0106
        /*0576*/ 	.byte	0x04
	.zero		1


	//   ....[70]....
        /*0578*/ 	.word	0x00003020
        /*057c*/ 	.word	0x00000000
        /*0580*/ 	.word	0x000000e0
        /*0584*/ 	.short	0x010a
        /*0586*/ 	.byte	0xff
	.zero		1


	//   ....[71]....
        /*0588*/ 	.word	0x00003260
        /*058c*/ 	.word	0x000000ff
        /*0590*/ 	.word	0x00000008
        /*0594*/ 	.short	0x010a
        /*0596*/ 	.byte	0x06
	.zero		1


	//   ....[72]....
        /*0598*/ 	.word	0x00003280
        /*059c*/ 	.word	0x000000ff
        /*05a0*/ 	.word	0x00000008
        /*05a4*/ 	.short	0x010a
        /*05a6*/ 	.byte	0x06
	.zero		1


	//   ....[73]....
        /*05a8*/ 	.word	0x00003410
        /*05ac*/ 	.word	0x000000ff
        /*05b0*/ 	.word	0x00000008
        /*05b4*/ 	.short	0x010a
        /*05b6*/ 	.byte	0x06
	.zero		1


	//   ....[74]....
        /*05b8*/ 	.word	0x00003430
        /*05bc*/ 	.word	0x000000ff
        /*05c0*/ 	.word	0x00000008
        /*05c4*/ 	.short	0x010a
        /*05c6*/ 	.byte	0x06
	.zero		1


	//   ....[75]....
        /*05c8*/ 	.word	0x000034f0
        /*05cc*/ 	.word	0x000000ff
        /*05d0*/ 	.word	0x00000000
        /*05d4*/ 	.short	0x0101
        /*05d6*/ 	.byte	0x07
	.zero		1


	//   ....[76]....
        /*05d8*/ 	.word	0x00003830
        /*05dc*/ 	.word	0x00000000
        /*05e0*/ 	.word	0x000000d0
        /*05e4*/ 	.short	0x010a
        /*05e6*/ 	.byte	0xff
	.zero		1


	//   ....[77]....
        /*05e8*/ 	.word	0x000038f0
        /*05ec*/ 	.word	0x00000000
        /*05f0*/ 	.word	0x00000000
        /*05f4*/ 	.short	0x0101
        /*05f6*/ 	.byte	0xff
	.zero		1


	//   ....[78]....
        /*05f8*/ 	.word	0x000039b0
        /*05fc*/ 	.word	0x000000ff
        /*0600*/ 	.word	0x00000000
        /*0604*/ 	.short	0x010a
        /*0606*/ 	.byte	0x08
	.zero		1


	//   ....[79]....
        /*0608*/ 	.word	0x000039c0
        /*060c*/ 	.word	0x000000ff
        /*0610*/ 	.word	0x00000110
        /*0614*/ 	.short	0x010a
        /*0616*/ 	.byte	0x09
	.zero		1


	//   ....[80]....
        /*0618*/ 	.word	0x00003a70
        /*061c*/ 	.word	0x000000ff
        /*0620*/ 	.word	0x00000000
        /*0624*/ 	.short	0x010a
        /*0626*/ 	.byte	0x08
	.zero		1


	//   ....[81]....
        /*0628*/ 	.word	0x00003ba0
        /*062c*/ 	.word	0x000000ff
        /*0630*/ 	.word	0x00000000
        /*0634*/ 	.short	0x010a
        /*0636*/ 	.byte	0x1e
	.zero		1


	//   ....[82]....
        /*0638*/ 	.word	0x00003ea0
        /*063c*/ 	.word	0x000000ff
        /*0640*/ 	.word	0x00000000
        /*0644*/ 	.short	0x010a
        /*0646*/ 	.byte	0x08
	.zero		1


	//   ....[83]....
        /*0648*/ 	.word	0x00003f30
        /*064c*/ 	.word	0x000000ff
        /*0650*/ 	.word	0x00000000
        /*0654*/ 	.short	0x010a
        /*0656*/ 	.byte	0x08
	.zero		1


	//   ....[84]....
        /*0658*/ 	.word	0x00003fc0
        /*065c*/ 	.word	0x000000ff
        /*0660*/ 	.word	0x00000000
        /*0664*/ 	.short	0x010a
        /*0666*/ 	.byte	0x08
	.zero		1


	//   ....[85]....
        /*0668*/ 	.word	0x00004060
        /*066c*/ 	.word	0x00000000
        /*0670*/ 	.word	0x00000000
        /*0674*/ 	.short	0x010a
        /*0676*/ 	.byte	0xff
	.zero		1


	//   ....[86]....
        /*0678*/ 	.word	0x000040a0
        /*067c*/ 	.word	0x00000000
        /*0680*/ 	.word	0x00000000
        /*0684*/ 	.short	0x010a
        /*0686*/ 	.byte	0xff
	.zero		1


	//   ....[87]....
        /*0688*/ 	.word	0x00004110
        /*068c*/ 	.word	0x000000ff
        /*0690*/ 	.word	0x00000000
        /*0694*/ 	.short	0x0101
        /*0696*/ 	.byte	0x05
	.zero		1


	//   ....[88]....
        /*0698*/ 	.word	0x00004150
        /*069c*/ 	.word	0x000000ff
        /*06a0*/ 	.word	0x00000150
        /*06a4*/ 	.short	0x010a
        /*06a6*/ 	.byte	0x07
	.zero		1


	//   ....[89]....
        /*06a8*/ 	.word	0x000041a0
        /*06ac*/ 	.word	0x000000ff
        /*06b0*/ 	.word	0x00000000
        /*06b4*/ 	.short	0x0101
        /*06b6*/ 	.byte	0x05
	.zero		1


	//   ....[90]....
        /*06b8*/ 	.word	0x000045f0
        /*06bc*/ 	.word	0x00000000
        /*06c0*/ 	.word	0x000000d0
        /*06c4*/ 	.short	0x010a
        /*06c6*/ 	.byte	0xff
	.zero		1


	//   ....[91]....
        /*06c8*/ 	.word	0x000046b0
        /*06cc*/ 	.word	0x00000000
        /*06d0*/ 	.word	0x00000000
        /*06d4*/ 	.short	0x0101
        /*06d6*/ 	.byte	0xff
	.zero		1


	//   ....[92]....
        /*06d8*/ 	.word	0x000049d0
        /*06dc*/ 	.word	0x000000ff
        /*06e0*/ 	.word	0x000000c8
        /*06e4*/ 	.short	0x010a
        /*06e6*/ 	.byte	0x07
	.zero		1


	//   ....[93]....
        /*06e8*/ 	.word	0x00004bc0
        /*06ec*/ 	.word	0x000000ff
        /*06f0*/ 	.word	0x000000a0
        /*06f4*/ 	.short	0x010a
        /*06f6*/ 	.byte	0x07
	.zero		1


	//   ....[94]....
        /*06f8*/ 	.word	0x00004d30
        /*06fc*/ 	.word	0x000000ff
        /*0700*/ 	.word	0x00000080
        /*0704*/ 	.short	0x010b
        /*0706*/ 	.byte	0x07
	.zero		1


	//   ....[95]....
        /*0708*/ 	.word	0x00004d40
        /*070c*/ 	.word	0x000000ff
        /*0710*/ 	.word	0x00000000
        /*0714*/ 	.short	0x0101
        /*0716*/ 	.byte	0x08
	.zero		1


	//   ....[96]....
        /*0718*/ 	.word	0x00004d50
        /*071c*/ 	.word	0x000000ff
        /*0720*/ 	.word	0x000000a8
        /*0724*/ 	.short	0x010a
        /*0726*/ 	.byte	0x07
	.zero		1


	//   ....[97]....
        /*0728*/ 	.word	0x00004ea0
        /*072c*/ 	.word	0x000000ff
        /*0730*/ 	.word	0x00000088
        /*0734*/ 	.short	0x010b
        /*0736*/ 	.byte	0x07
	.zero		1


	//   ....[98]....
        /*0738*/ 	.word	0x00004eb0
        /*073c*/ 	.word	0x000000ff
        /*0740*/ 	.word	0x00000000
        /*0744*/ 	.short	0x0101
        /*0746*/ 	.byte	0x08
	.zero		1


	//   ....[99]....
        /*0748*/ 	.word	0x00004ec0
        /*074c*/ 	.word	0x000000ff
        /*0750*/ 	.word	0x000000b0
        /*0754*/ 	.short	0x010a
        /*0756*/ 	.byte	0x07
	.zero		1


	//   ....[100]....
        /*0758*/ 	.word	0x00005040
        /*075c*/ 	.word	0x000000ff
        /*0760*/ 	.word	0x00000090
        /*0764*/ 	.short	0x010b
        /*0766*/ 	.byte	0x07
	.zero		1


	//   ....[101]....
        /*0768*/ 	.word	0x00005080
        /*076c*/ 	.word	0x000000ff
        /*0770*/ 	.word	0x00000000
        /*0774*/ 	.short	0x0101
        /*0776*/ 	.byte	0x08
	.zero		1


	//   ....[102]....
        /*0778*/ 	.word	0x000050c0
        /*077c*/ 	.word	0x000000ff
        /*0780*/ 	.word	0x000000b8
        /*0784*/ 	.short	0x010a
        /*0786*/ 	.byte	0x07
	.zero		1


	//   ....[103]....
        /*0788*/ 	.word	0x00005300
        /*078c*/ 	.word	0x000000ff
        /*0790*/ 	.word	0x00000098
        /*0794*/ 	.short	0x010b
        /*0796*/ 	.byte	0x07
	.zero		1


	//   ....[104]....
        /*0798*/ 	.word	0x00005320
        /*079c*/ 	.word	0x000000ff
        /*07a0*/ 	.word	0x00000000
        /*07a4*/ 	.short	0x0101
        /*07a6*/ 	.byte	0x0d
	.zero		1


	//   ....[105]....
        /*07a8*/ 	.word	0x00005350
        /*07ac*/ 	.word	0x000000ff
        /*07b0*/ 	.word	0x000000a0
        /*07b4*/ 	.short	0x010a
        /*07b6*/ 	.byte	0x07
	.zero		1


	//   ....[106]....
        /*07b8*/ 	.word	0x00005370
        /*07bc*/ 	.word	0x000000ff
        /*07c0*/ 	.word	0x000000a8
        /*07c4*/ 	.short	0x010a
        /*07c6*/ 	.byte	0x07
	.zero		1


	//   ....[107]....
        /*07c8*/ 	.word	0x00005390
        /*07cc*/ 	.word	0x000000ff
        /*07d0*/ 	.word	0x000000b0
        /*07d4*/ 	.short	0x010a
        /*07d6*/ 	.byte	0x07
	.zero		1


	//   ....[108]....
        /*07d8*/ 	.word	0x000053d0
        /*07dc*/ 	.word	0x00000000
        /*07e0*/ 	.word	0x000000b8
        /*07e4*/ 	.short	0x010a
        /*07e6*/ 	.byte	0xff
	.zero		1


	//   ....[109]....
        /*07e8*/ 	.word	0x00005700
        /*07ec*/ 	.word	0x00000000
        /*07f0*/ 	.word	0x000000d0
        /*07f4*/ 	.short	0x010a
        /*07f6*/ 	.byte	0xff
	.zero		1


	//   ....[110]....
        /*07f8*/ 	.word	0x00005810
        /*07fc*/ 	.word	0x00000000
        /*0800*/ 	.word	0x00000000
        /*0804*/ 	.short	0x0101
        /*0806*/ 	.byte	0xff
	.zero		1


	//   ....[111]....
        /*0808*/ 	.word	0x00006260
        /*080c*/ 	.word	0x000000ff
        /*0810*/ 	.word	0x00000080
        /*0814*/ 	.short	0x010a
        /*0816*/ 	.byte	0x30
	.zero		1


	//   ....[112]....
        /*0818*/ 	.word	0x000062a0
        /*081c*/ 	.word	0x00000070
        /*0820*/ 	.word	0x000000f0
        /*0824*/ 	.short	0x010a
        /*0826*/ 	.byte	0xff
	.zero		1


	//   ....[113]....
        /*0828*/ 	.word	0x00006390
        /*082c*/ 	.word	0x000000ff
        /*0830*/ 	.word	0x00000080
        /*0834*/ 	.short	0x010a
        /*0836*/ 	.byte	0x30
	.zero		1


	//   ....[114]....
        /*0838*/ 	.word	0x00006480
        /*083c*/ 	.word	0x00000070
        /*0840*/ 	.word	0x000000f0
        /*0844*/ 	.short	0x010a
        /*0846*/ 	.byte	0xff
	.zero		1


	//   ....[115]....
        /*0848*/ 	.word	0x00006f50
        /*084c*/ 	.word	0x00000000
        /*0850*/ 	.word	0x00000000
        /*0854*/ 	.short	0x0101
        /*0856*/ 	.byte	0xff
	.zero		1


	//   ....[116]....
        /*0858*/ 	.word	0x00006f60
        /*085c*/ 	.word	0x00000002
        /*0860*/ 	.word	0x00000080
        /*0864*/ 	.short	0x010a
        /*0866*/ 	.byte	0xff
	.zero		1


	//   ....[117]....
        /*0868*/ 	.word	0x00007040
        /*086c*/ 	.word	0x00000002
        /*0870*/ 	.word	0x00000080
        /*0874*/ 	.short	0x010a
        /*0876*/ 	.byte	0xff
	.zero		1


	//   ....[118]....
        /*0878*/ 	.word	0x00007ba0
        /*087c*/ 	.word	0x0000003f
        /*0880*/ 	.word	0x00000000
        /*0884*/ 	.short	0x0101
        /*0886*/ 	.byte	0xff
	.zero		1


	//   ....[119]....
        /*0888*/ 	.word	0x00007bc0
        /*088c*/ 	.word	0x00000000
        /*0890*/ 	.word	0x00000080
        /*0894*/ 	.short	0x010a
        /*0896*/ 	.byte	0xff
	.zero		1


	//   ....[120]....
        /*0898*/ 	.word	0x00007c90
        /*089c*/ 	.word	0x00000000
        /*08a0*/ 	.word	0x00000080
        /*08a4*/ 	.short	0x010a
        /*08a6*/ 	.byte	0xff
	.zero		1


	//   ....[121]....
        /*08a8*/ 	.word	0x000087f0
        /*08ac*/ 	.word	0x0000003f
        /*08b0*/ 	.word	0x00000000
        /*08b4*/ 	.short	0x0101
        /*08b6*/ 	.byte	0xff
	.zero		1


	//   ....[122]....
        /*08b8*/ 	.word	0x00008810
        /*08bc*/ 	.word	0x00000000
        /*08c0*/ 	.word	0x00000080
        /*08c4*/ 	.short	0x010a
        /*08c6*/ 	.byte	0xff
	.zero		1


	//   ....[123]....
        /*08c8*/ 	.word	0x000088e0
        /*08cc*/ 	.word	0x00000000
        /*08d0*/ 	.word	0x00000080
        /*08d4*/ 	.short	0x010a
        /*08d6*/ 	.byte	0xff
	.zero		1


	//   ....[124]....
        /*08d8*/ 	.word	0x00008bb0
        /*08dc*/ 	.word	0x00000070
        /*08e0*/ 	.word	0x00000000
        /*08e4*/ 	.short	0x0101
        /*08e6*/ 	.byte	0xff
	.zero		1


	//   ....[125]....
        /*08e8*/ 	.word	0x00009490
        /*08ec*/ 	.word	0x00000000
        /*08f0*/ 	.word	0x00000000
        /*08f4*/ 	.short	0x0101
        /*08f6*/ 	.byte	0xff
	.zero		1


	//   ....[126]....
        /*08f8*/ 	.word	0x00009700
        /*08fc*/ 	.word	0x000000ff
        /*0900*/ 	.word	0x00000000
        /*0904*/ 	.short	0x0101
        /*0906*/ 	.byte	0x04
	.zero		1


	//   ....[127]....
        /*0908*/ 	.word	0x00009720
        /*090c*/ 	.word	0x00000002
        /*0910*/ 	.word	0x00000140
        /*0914*/ 	.short	0x010a
        /*0916*/ 	.byte	0xff
	.zero		1


	//   ....[128]....
        /*0918*/ 	.word	0x00009780
        /*091c*/ 	.word	0x00000002
        /*0920*/ 	.word	0x00000040
        /*0924*/ 	.short	0x010a
        /*0926*/ 	.byte	0xff
	.zero		1


	//   ....[129]....
        /*0928*/ 	.word	0x000097e0
        /*092c*/ 	.word	0x00000002
        /*0930*/ 	.word	0x00000040
        /*0934*/ 	.short	0x010a
        /*0936*/ 	.byte	0xff
	.zero		1


	//   ....[130]....
        /*0938*/ 	.word	0x00009830
        /*093c*/ 	.word	0x00000002
        /*0940*/ 	.word	0x000000d0
        /*0944*/ 	.short	0x010a
        /*0946*/ 	.byte	0xff
	.zero		1


	//   ....[131]....
        /*0948*/ 	.word	0x00009890
        /*094c*/ 	.word	0x00000000
        /*0950*/ 	.word	0x00000000
        /*0954*/ 	.short	0x010a
        /*0956*/ 	.byte	0xff
	.zero		1


	//   ....[132]....
        /*0958*/ 	.word	0x000098f0
        /*095c*/ 	.word	0x00000000
        /*0960*/ 	.word	0x00000000
        /*0964*/ 	.short	0x010a
        /*0966*/ 	.byte	0xff
	.zero		1


	//   ....[133]....
        /*0968*/ 	.word	0x00009950
        /*096c*/ 	.word	0x00000000
        /*0970*/ 	.word	0x00000000
        /*0974*/ 	.short	0x010a
        /*0976*/ 	.byte	0xff
	.zero		1


	//   ....[134]....
        /*0978*/ 	.word	0x000099b0
        /*097c*/ 	.word	0x00000000
        /*0980*/ 	.word	0x00000000
        /*0984*/ 	.short	0x010a
        /*0986*/ 	.byte	0xff
	.zero		1


	//   ....[135]....
        /*0988*/ 	.word	0x00009a10
        /*098c*/ 	.word	0x00000000
        /*0990*/ 	.word	0x00000000
        /*0994*/ 	.short	0x010a
        /*0996*/ 	.byte	0xff
	.zero		1


	//   ....[136]....
        /*0998*/ 	.word	0x00009a70
        /*099c*/ 	.word	0x00000000
        /*09a0*/ 	.word	0x00000000
        /*09a4*/ 	.short	0x010a
        /*09a6*/ 	.byte	0xff
	.zero		1


	//   ....[137]....
        /*09a8*/ 	.word	0x00009ad0
        /*09ac*/ 	.word	0x00000000
        /*09b0*/ 	.word	0x00000000
        /*09b4*/ 	.short	0x010a
        /*09b6*/ 	.byte	0xff
	.zero		1


	//   ....[138]....
        /*09b8*/ 	.word	0x00009b20
        /*09bc*/ 	.word	0x00000000
        /*09c0*/ 	.word	0x00000130
        /*09c4*/ 	.short	0x010a
        /*09c6*/ 	.byte	0xff
	.zero		1


	//   ....[139]....
        /*09c8*/ 	.word	0x00009b80
        /*09cc*/ 	.word	0x00000000
        /*09d0*/ 	.word	0x000000e0
        /*09d4*/ 	.short	0x010a
        /*09d6*/ 	.byte	0xff
	.zero		1


	//   ....[140]....
        /*09d8*/ 	.word	0x00009bd0
        /*09dc*/ 	.word	0x00000000
        /*09e0*/ 	.word	0x000000d0
        /*09e4*/ 	.short	0x010a
        /*09e6*/ 	.byte	0xff
	.zero		1


	//   ....[141]....
        /*09e8*/ 	.word	0x00009c30
        /*09ec*/ 	.word	0x00000000
        /*09f0*/ 	.word	0x000000e0
        /*09f4*/ 	.short	0x010a
        /*09f6*/ 	.byte	0xff
	.zero		1


	//   ....[142]....
        /*09f8*/ 	.word	0x00009c90
        /*09fc*/ 	.word	0x00000004
        /*0a00*/ 	.word	0x00000008
        /*0a04*/ 	.short	0x010a
        /*0a06*/ 	.byte	0xff
	.zero		1


	//   ....[143]....
        /*0a08*/ 	.word	0x00009d70
        /*0a0c*/ 	.word	0x00000002
        /*0a10*/ 	.word	0x00000008
        /*0a14*/ 	.short	0x010a
        /*0a16*/ 	.byte	0xff
	.zero		1


	//   ....[144]....
        /*0a18*/ 	.word	0x00009dc0
        /*0a1c*/ 	.word	0x00000000
        /*0a20*/ 	.word	0x000000d0
        /*0a24*/ 	.short	0x010a
        /*0a26*/ 	.byte	0xff
	.zero		1


	//   ....[145]....
        /*0a28*/ 	.word	0x00009e20
        /*0a2c*/ 	.word	0x00000000
        /*0a30*/ 	.word	0x00000110
        /*0a34*/ 	.short	0x010a
        /*0a36*/ 	.byte	0xff
	.zero		1


	//   ....[146]....
        /*0a38*/ 	.word	0x00009e80
        /*0a3c*/ 	.word	0x00000000
        /*0a40*/ 	.word	0x00000000
        /*0a44*/ 	.short	0x010a
        /*0a46*/ 	.byte	0xff
	.zero		1


	//   ....[147]....
        /*0a48*/ 	.word	0x00009ee0
        /*0a4c*/ 	.word	0x00000000
        /*0a50*/ 	.word	0x00000000
        /*0a54*/ 	.short	0x010a
        /*0a56*/ 	.byte	0xff
	.zero		1


	//   ....[148]....
        /*0a58*/ 	.word	0x00009f40
        /*0a5c*/ 	.word	0x00000000
        /*0a60*/ 	.word	0x00000000
        /*0a64*/ 	.short	0x010a
        /*0a66*/ 	.byte	0xff
	.zero		1


	//   ....[149]....
        /*0a68*/ 	.word	0x00009fa0
        /*0a6c*/ 	.word	0x00000000
        /*0a70*/ 	.word	0x00000000
        /*0a74*/ 	.short	0x010a
        /*0a76*/ 	.byte	0xff
	.zero		1


	//   ....[150]....
        /*0a78*/ 	.word	0x0000a000
        /*0a7c*/ 	.word	0x00000000
        /*0a80*/ 	.word	0x00000150
        /*0a84*/ 	.short	0x010a
        /*0a86*/ 	.byte	0xff
	.zero		1


	//   ....[151]....
        /*0a88*/ 	.word	0x0000a050
        /*0a8c*/ 	.word	0x00000000
        /*0a90*/ 	.word	0x000000d0
        /*0a94*/ 	.short	0x010a
        /*0a96*/ 	.byte	0xff
	.zero		1


	//   ....[152]....
        /*0a98*/ 	.word	0x0000a0b0
        /*0a9c*/ 	.word	0x00000000
        /*0aa0*/ 	.word	0x000000c8
        /*0aa4*/ 	.short	0x010a
        /*0aa6*/ 	.byte	0xff
	.zero		1


	//   ....[153]....
        /*0aa8*/ 	.word	0x0000a110
        /*0aac*/ 	.word	0x00000000
        /*0ab0*/ 	.word	0x000000a0
        /*0ab4*/ 	.short	0x010a
        /*0ab6*/ 	.byte	0xff
	.zero		1


	//   ....[154]....
        /*0ab8*/ 	.word	0x0000a170
        /*0abc*/ 	.word	0x00000000
        /*0ac0*/ 	.word	0x000000a8
        /*0ac4*/ 	.short	0x010a
        /*0ac6*/ 	.byte	0xff
	.zero		1


	//   ....[155]....
        /*0ac8*/ 	.word	0x0000a1d0
        /*0acc*/ 	.word	0x00000000
        /*0ad0*/ 	.word	0x000000b0
        /*0ad4*/ 	.short	0x010a
        /*0ad6*/ 	.byte	0xff
	.zero		1


	//   ....[156]....
        /*0ad8*/ 	.word	0x0000a230
        /*0adc*/ 	.word	0x00000000
        /*0ae0*/ 	.word	0x000000b8
        /*0ae4*/ 	.short	0x010a
        /*0ae6*/ 	.byte	0xff
	.zero		1


	//   ....[157]....
        /*0ae8*/ 	.word	0x0000a290
        /*0aec*/ 	.word	0x00000000
        /*0af0*/ 	.word	0x000000a0
        /*0af4*/ 	.short	0x010a
        /*0af6*/ 	.byte	0xff
	.zero		1


	//   ....[158]....
        /*0af8*/ 	.word	0x0000a2f0
        /*0afc*/ 	.word	0x00000000
        /*0b00*/ 	.word	0x000000a8
        /*0b04*/ 	.short	0x010a
        /*0b06*/ 	.byte	0xff
	.zero		1


	//   ....[159]....
        /*0b08*/ 	.word	0x0000a350
        /*0b0c*/ 	.word	0x00000000
        /*0b10*/ 	.word	0x000000b0
        /*0b14*/ 	.short	0x010a
        /*0b16*/ 	.byte	0xff
	.zero		1


	//   ....[160]....
        /*0b18*/ 	.word	0x0000a3a0
        /*0b1c*/ 	.word	0x00000000
        /*0b20*/ 	.word	0x000000d0
        /*0b24*/ 	.short	0x010a
        /*0b26*/ 	.byte	0xff
	.zero		1


	//   ....[161]....
        /*0b28*/ 	.word	0x0000a400
        /*0b2c*/ 	.word	0x00000002
        /*0b30*/ 	.word	0x00000080
        /*0b34*/ 	.short	0x010a
        /*0b36*/ 	.byte	0xff
	.zero		1


	//   ....[162]....
        /*0b38*/ 	.word	0x0000a450
        /*0b3c*/ 	.word	0x00000070
        /*0b40*/ 	.word	0x000000f0
        /*0b44*/ 	.short	0x010a
        /*0b46*/ 	.byte	0xff
	.zero		1


	//   ....[163]....
        /*0b48*/ 	.word	0x0000a4a0
        /*0b4c*/ 	.word	0x00000002
        /*0b50*/ 	.word	0x00000080
        /*0b54*/ 	.short	0x010a
        /*0b56*/ 	.byte	0xff
	.zero		1


	//   ....[164]....
        /*0b58*/ 	.word	0x0000a4f0
        /*0b5c*/ 	.word	0x00000000
        /*0b60*/ 	.word	0x00000080
        /*0b64*/ 	.short	0x010a
        /*0b66*/ 	.byte	0xff
	.zero		1


	//   ....[165]....
        /*0b68*/ 	.word	0x0000a540
        /*0b6c*/ 	.word	0x00000000
        /*0b70*/ 	.word	0x00000080
        /*0b74*/ 	.short	0x010a
        /*0b76*/ 	.byte	0xff
	.zero		1


	//----- nvinfo : EIATTR_NUM_MBARRIERS
	.align		4
.L_47:
        /*0b78*/ 	.byte	0x03, 0x38
        /*0b7a*/ 	.short	0x002b


	//----- nvinfo : EIATTR_EXIT_INSTR_OFFSETS
	.align		4
        /*0b7c*/ 	.byte	0x04, 0x1c
        /*0b7e*/ 	.short	(.L_49 - .L_48)


	//   ....[0]....
.L_48:
        /*0b80*/ 	.word	0x00002af0


	//   ....[1]....
        /*0b84*/ 	.word	0x00002ff0


	//   ....[2]....
        /*0b88*/ 	.word	0x00003050


	//   ....[3]....
        /*0b8c*/ 	.word	0x000043d0


	//   ....[4]....
        /*0b90*/ 	.word	0x00005400


	//   ....[5]....
        /*0b94*/ 	.word	0x00005440


	//   ....[6]....
        /*0b98*/ 	.word	0x000095f0


	//   ....[7]....
        /*0b9c*/ 	.word	0x00009670


	//   ....[8]....
        /*0ba0*/ 	.word	0x000096a0


	//   ....[9]....
        /*0ba4*/ 	.word	0x00009710


	//----- nvinfo : EIATTR_MAX_THREADS
	.align		4
.L_49:
        /*0ba8*/ 	.byte	0x04, 0x05
        /*0baa*/ 	.short	(.L_51 - .L_50)
.L_50:
        /*0bac*/ 	.word	0x00000100
        /*0bb0*/ 	.word	0x00000001
        /*0bb4*/ 	.word	0x00000001


	//----- nvinfo : EIATTR_CRS_STACK_SIZE
	.align		4
.L_51:
        /*0bb8*/ 	.byte	0x04, 0x1e
        /*0bba*/ 	.short	(.L_53 - .L_52)
.L_52:
        /*0bbc*/ 	.word	0x00000000


	//----- nvinfo : EIATTR_CBANK_PARAM_SIZE
	.align		4
.L_53:
        /*0bc0*/ 	.byte	0x03, 0x19
        /*0bc2*/ 	.short	0x0800


	//----- nvinfo : EIATTR_PARAM_CBANK
	.align		4
        /*0bc4*/ 	.byte	0x04, 0x0a
        /*0bc6*/ 	.short	(.L_55 - .L_54)
	.align		4
.L_54:
        /*0bc8*/ 	.word	index@(.nv.constant0._ZN7cutlass13device_kernelINS_4gemm6kernel13GemmUniversalIN4cute5tupleIJiiiiEEENS1_10collective13CollectiveMmaINS1_35MainloopSm100TmaUmmaWarpSpecializedILi8ELi2ELi4ENS5_IJNS4_1CILi2EEENSA_ILi1EEESC_EEEEENS5_IJNSA_ILi256EEENSA_ILi128EEENSA_ILi64EEEEEENS_6half_tENS5_IJlSC_lEEESJ_SK_NS4_8TiledMMAINS4_8MMA_AtomIJNS4_26SM100_MMA_F16BF16_2x1SM_SSISJ_SJ_fLi256ELi128ELNS4_4UMMA5MajorE0ELSP_0ELNSO_7ScaleInE0ELSQ_0EEEEEENS4_6LayoutINS5_IJSC_SC_SC_EEENS5_IJNSA_ILi0EEESV_SV_EEEEENS5_IJNS4_10UnderscoreESY_SY_EEEEENS4_18SM100_TMA_2SM_LOADENS4_14ComposedLayoutINS4_7SwizzleILi3ELi4ELi3EEENS4_18smem_ptr_flag_bitsILi16EEENST_INS5_IJNSA_ILi8EEESH_EEENS5_IJSH_SC_EEEEEEEvNS4_8identityES11_S1B_vS1C_EENS_8epilogue10collective18CollectiveEpilogueINS1E_23Sm100TmaWarpSpecializedILi4ELi2ELi32ELb1ELb0EEEJNS5_IJSG_SG_SH_EEENS5_IJNST_ISG_SC_EENST_INSA_ILi32EEESC_EEEEESJ_SK_SJ_SK_NS1E_6fusion15FusionCallbacksIS1I_NS1O_17LinearCombinationISJ_fSJ_fLNS_15FloatRoundStyleE2EEES1J_S1N_JEEENS4_5SM1004TMEM4LOAD26SM100_TMEM_LOAD_32dp32b32xENS4_13SM90_TMA_LOADENS12_INS13_ILi2ELi4ELi3EEES16_NST_INS5_IJS17_S1L_EEENS5_IJS1L_SC_EEEEEEENS4_39AutoVectorizingCopyWithAssumedAlignmentILi128EEENS4_14SM90_TMA_STOREES23_S25_S25_EEEvvEEEEvNT_6ParamsE)
        /*0bcc*/ 	.short	0x0380
        /*0bce*/ 	.short	0x0800


	//----- nvinfo : EIATTR_SW_WAR
	.align		4
.L_55:
        /*0bd0*/ 	.byte	0x04, 0x36
        /*0bd2*/ 	.short	(.L_57 - .L_56)
.L_56:
        /*0bd4*/ 	.word	0x00000008
.L_57:


//--------------------- .nv.callgraph             --------------------------
	.section	.nv.callgraph,"",@"SHT_CUDA_CALLGRAPH"
	.align	4
	.sectionentsize	8
	.align		4
        /*0000*/ 	.word	0x00000000
	.align		4
        /*0004*/ 	.word	0xffffffff
	.align		4
        /*0008*/ 	.word	index@(_ZN7cutlass13device_kernelINS_4gemm6kernel13GemmUniversalIN4cute5tupleIJiiiiEEENS1_10collective13CollectiveMmaINS1_35MainloopSm100TmaUmmaWarpSpecializedILi8ELi2ELi4ENS5_IJNS4_1CILi2EEENSA_ILi1EEESC_EEEEENS5_IJNSA_ILi256EEENSA_ILi128EEENSA_ILi64EEEEEENS_6half_tENS5_IJlSC_lEEESJ_SK_NS4_8TiledMMAINS4_8MMA_AtomIJNS4_26SM100_MMA_F16BF16_2x1SM_SSISJ_SJ_fLi256ELi128ELNS4_4UMMA5MajorE0ELSP_0ELNSO_7ScaleInE0ELSQ_0EEEEEENS4_6LayoutINS5_IJSC_SC_SC_EEENS5_IJNSA_ILi0EEESV_SV_EEEEENS5_IJNS4_10UnderscoreESY_SY_EEEEENS4_18SM100_TMA_2SM_LOADENS4_14ComposedLayoutINS4_7SwizzleILi3ELi4ELi3EEENS4_18smem_ptr_flag_bitsILi16EEENST_INS5_IJNSA_ILi8EEESH_EEENS5_IJSH_SC_EEEEEEEvNS4_8identityES11_S1B_vS1C_EENS_8epilogue10collective18CollectiveEpilogueINS1E_23Sm100TmaWarpSpecializedILi4ELi2ELi32ELb1ELb0EEEJNS5_IJSG_SG_SH_EEENS5_IJNST_ISG_SC_EENST_INSA_ILi32EEESC_EEEEESJ_SK_SJ_SK_NS1E_6fusion15FusionCallbacksIS1I_NS1O_17LinearCombinationISJ_fSJ_fLNS_15FloatRoundStyleE2EEES1J_S1N_JEEENS4_5SM1004TMEM4LOAD26SM100_TMEM_LOAD_32dp32b32xENS4_13SM90_TMA_LOADENS12_INS13_ILi2ELi4ELi3EEES16_NST_INS5_IJS17_S1L_EEENS5_IJS1L_SC_EEEEEEENS4_39AutoVectorizingCopyWithAssumedAlignmentILi128EEENS4_14SM90_TMA_STOREES23_S25_S25_EEEvvEEEEvNT_6ParamsE)
	.align		4
        /*000c*/ 	.word	index@(__assertfail)
	.align		4
        /*0010*/ 	.word	0x00000000
	.align		4
        /*0014*/ 	.word	0xfffffffe
	.align		4
        /*0018*/ 	.word	0x00000000
	.align		4
        /*001c*/ 	.word	0xfffffffd
	.align		4
        /*0020*/ 	.word	0x00000000
	.align		4
        /*0024*/ 	.word	0xfffffffc


//--------------------- .nv.constant4             --------------------------
	.section	.nv.constant4,"a",@progbits
	.align	8
	.align		8
.nv.constant4:
        /*0000*/ 	.dword	__assertfail
	.align		8
        /*0008*/ 	.dword	__unnamed_1
	.align		8
        /*0010*/ 	.dword	__unnamed_2
	.align		8
        /*0018*/ 	.dword	_ZN39_INTERNAL_d43e44ac_4_k_cu_b74088c3_82534cuda3std3__45__cpo5beginE
	.align		8
        /*0020*/ 	.dword	_ZN39_INTERNAL_d43e44ac_4_k_cu_b74088c3_82534cuda3std3__45__cpo3endE
	.align		8
        /*0028*/ 	.dword	_ZN39_INTERNAL_d43e44ac_4_k_cu_b74088c3_82534cuda3std3__45__cpo6cbeginE
	.align		8
        /*0030*/ 	.dword	_ZN39_INTERNAL_d43e44ac_4_k_cu_b74088c3_82534cuda3std3__45__cpo4cendE
	.align		8
        /*0038*/ 	.dword	_ZN39_INTERNAL_d43e44ac_4_k_cu_b74088c3_82534cuda3std3__441_GLOBAL__N__d43e44ac_4_k_cu_b74088c3_82536ignoreE
	.align		8
        /*0040*/ 	.dword	_ZN39_INTERNAL_d43e44ac_4_k_cu_b74088c3_82534cuda3std3__419piecewise_constructE
	.align		8
        /*0048*/ 	.dword	_ZN39_INTERNAL_d43e44ac_4_k_cu_b74088c3_82534cuda3std3__48in_placeE
	.align		8
        /*0050*/ 	.dword	_ZN39_INTERNAL_d43e44ac_4_k_cu_b74088c3_82534cuda3std6ranges3__45__cpo4swapE
	.align		8
        /*0058*/ 	.dword	_ZN39_INTERNAL_d43e44ac_4_k_cu_b74088c3_82534cuda3std6ranges3__45__cpo9iter_moveE
	.align		8
        /*0060*/ 	.dword	_ZN39_INTERNAL_d43e44ac_4_k_cu_b74088c3_82534cute7productE
	.align		8
        /*0068*/ 	.dword	_ZN39_INTERNAL_d43e44ac_4_k_cu_b74088c3_82534cute1_E
	.align		8
        /*0070*/ 	.dword	$str$25
	.align		8
        /*0078*/ 	.dword	$str$26
	.align		8
        /*0080*/ 	.dword	$str$27
	.align		8
        /*0088*/ 	.dword	$str$28


//--------------------- .text._ZN7cutlass13device_kernelINS_4gemm6kernel13GemmUniversalIN4cute5tupleIJiiiiEEENS1_10collective13CollectiveMmaINS1_35MainloopSm100TmaUmmaWarpSpecializedILi8ELi2ELi4ENS5_IJNS4_1CILi2EEENSA_ILi1EEESC_EEEEENS5_IJNSA_ILi256EEENSA_ILi128EEENSA_ILi64EEEEEENS_6half_tENS5_IJlSC_lEEESJ_SK_NS4_8TiledMMAINS4_8MMA_AtomIJNS4_26SM100_MMA_F16BF16_2x1SM_SSISJ_SJ_fLi256ELi128ELNS4_4UMMA5MajorE0ELSP_0ELNSO_7ScaleInE0ELSQ_0EEEEEENS4_6LayoutINS5_IJSC_SC_SC_EEENS5_IJNSA_ILi0EEESV_SV_EEEEENS5_IJNS4_10UnderscoreESY_SY_EEEEENS4_18SM100_TMA_2SM_LOADENS4_14ComposedLayoutINS4_7SwizzleILi3ELi4ELi3EEENS4_18smem_ptr_flag_bitsILi16EEENST_INS5_IJNSA_ILi8EEESH_EEENS5_IJSH_SC_EEEEEEEvNS4_8identityES11_S1B_vS1C_EENS_8epilogue10collective18CollectiveEpilogueINS1E_23Sm100TmaWarpSpecializedILi4ELi2ELi32ELb1ELb0EEEJNS5_IJSG_SG_SH_EEENS5_IJNST_ISG_SC_EENST_INSA_ILi32EEESC_EEEEESJ_SK_SJ_SK_NS1E_6fusion15FusionCallbacksIS1I_NS1O_17LinearCombinationISJ_fSJ_fLNS_15FloatRoundStyleE2EEES1J_S1N_JEEENS4_5SM1004TMEM4LOAD26SM100_TMEM_LOAD_32dp32b32xENS4_13SM90_TMA_LOADENS12_INS13_ILi2ELi4ELi3EEES16_NST_INS5_IJS17_S1L_EEENS5_IJS1L_SC_EEEEEEENS4_39AutoVectorizingCopyWithAssumedAlignmentILi128EEENS4_14SM90_TMA_STOREES23_S25_S25_EEEvvEEEEvNT_6ParamsE --------------------------
	.section	.text._ZN7cutlass13device_kernelINS_4gemm6kernel13GemmUniversalIN4cute5tupleIJiiiiEEENS1_10collective13CollectiveMmaINS1_35MainloopSm100TmaUmmaWarpSpecializedILi8ELi2ELi4ENS5_IJNS4_1CILi2EEENSA_ILi1EEESC_EEEEENS5_IJNSA_ILi256EEENSA_ILi128EEENSA_ILi64EEEEEENS_6half_tENS5_IJlSC_lEEESJ_SK_NS4_8TiledMMAINS4_8MMA_AtomIJNS4_26SM100_MMA_F16BF16_2x1SM_SSISJ_SJ_fLi256ELi128ELNS4_4UMMA5MajorE0ELSP_0ELNSO_7ScaleInE0ELSQ_0EEEEEENS4_6LayoutINS5_IJSC_SC_SC_EEENS5_IJNSA_ILi0EEESV_SV_EEEEENS5_IJNS4_10UnderscoreESY_SY_EEEEENS4_18SM100_TMA_2SM_LOADENS4_14ComposedLayoutINS4_7SwizzleILi3ELi4ELi3EEENS4_18smem_ptr_flag_bitsILi16EEENST_INS5_IJNSA_ILi8EEESH_EEENS5_IJSH_SC_EEEEEEEvNS4_8identityES11_S1B_vS1C_EENS_8epilogue10collective18CollectiveEpilogueINS1E_23Sm100TmaWarpSpecializedILi4ELi2ELi32ELb1ELb0EEEJNS5_IJSG_SG_SH_EEENS5_IJNST_ISG_SC_EENST_INSA_ILi32EEESC_EEEEESJ_SK_SJ_SK_NS1E_6fusion15FusionCallbacksIS1I_NS1O_17LinearCombinationISJ_fSJ_fLNS_15FloatRoundStyleE2EEES1J_S1N_JEEENS4_5SM1004TMEM4LOAD26SM100_TMEM_LOAD_32dp32b32xENS4_13SM90_TMA_LOADENS12_INS13_ILi2ELi4ELi3EEES16_NST_INS5_IJS17_S1L_EEENS5_IJS1L_SC_EEEEEEENS4_39AutoVectorizingCopyWithAssumedAlignmentILi128EEENS4_14SM90_TMA_STOREES23_S25_S25_EEEvvEEEEvNT_6ParamsE,"ax",@progbits
	.align	128
.text._ZN7cutlass13device_kernelINS_4gemm6kernel13GemmUniversalIN4cute5tupleIJiiiiEEENS1_10collective13CollectiveMmaINS1_35MainloopSm100TmaUmmaWarpSpecializedILi8ELi2ELi4ENS5_IJNS4_1CILi2EEENSA_ILi1EEESC_EEEEENS5_IJNSA_ILi256EEENSA_ILi128EEENSA_ILi64EEEEEENS_6half_tENS5_IJlSC_lEEESJ_SK_NS4_8TiledMMAINS4_8MMA_AtomIJNS4_26SM100_MMA_F16BF16_2x1SM_SSISJ_SJ_fLi256ELi128ELNS4_4UMMA5MajorE0ELSP_0ELNSO_7ScaleInE0ELSQ_0EEEEEENS4_6LayoutINS5_IJSC_SC_SC_EEENS5_IJNSA_ILi0EEESV_SV_EEEEENS5_IJNS4_10UnderscoreESY_SY_EEEEENS4_18SM100_TMA_2SM_LOADENS4_14ComposedLayoutINS4_7SwizzleILi3ELi4ELi3EEENS4_18smem_ptr_flag_bitsILi16EEENST_INS5_IJNSA_ILi8EEESH_EEENS5_IJSH_SC_EEEEEEEvNS4_8identityES11_S1B_vS1C_EENS_8epilogue10collective18CollectiveEpilogueINS1E_23Sm100TmaWarpSpecializedILi4ELi2ELi32ELb1ELb0EEEJNS5_IJSG_SG_SH_EEENS5_IJNST_ISG_SC_EENST_INSA_ILi32EEESC_EEEEESJ_SK_SJ_SK_NS1E_6fusion15FusionCallbacksIS1I_NS1O_17LinearCombinationISJ_fSJ_fLNS_15FloatRoundStyleE2EEES1J_S1N_JEEENS4_5SM1004TMEM4LOAD26SM100_TMEM_LOAD_32dp32b32xENS4_13SM90_TMA_LOADENS12_INS13_ILi2ELi4ELi3EEES16_NST_INS5_IJS17_S1L_EEENS5_IJS1L_SC_EEEEEEENS4_39AutoVectorizingCopyWithAssumedAlignmentILi128EEENS4_14SM90_TMA_STOREES23_S25_S25_EEEvvEEEEvNT_6ParamsE:
        .type           _ZN7cutlass13device_kernelINS_4gemm6kernel13GemmUniversalIN4cute5tupleIJiiiiEEENS1_10collective13CollectiveMmaINS1_35MainloopSm100TmaUmmaWarpSpecializedILi8ELi2ELi4ENS5_IJNS4_1CILi2EEENSA_ILi1EEESC_EEEEENS5_IJNSA_ILi256EEENSA_ILi128EEENSA_ILi64EEEEEENS_6half_tENS5_IJlSC_lEEESJ_SK_NS4_8TiledMMAINS4_8MMA_AtomIJNS4_26SM100_MMA_F16BF16_2x1SM_SSISJ_SJ_fLi256ELi128ELNS4_4UMMA5MajorE0ELSP_0ELNSO_7ScaleInE0ELSQ_0EEEEEENS4_6LayoutINS5_IJSC_SC_SC_EEENS5_IJNSA_ILi0EEESV_SV_EEEEENS5_IJNS4_10UnderscoreESY_SY_EEEEENS4_18SM100_TMA_2SM_LOADENS4_14ComposedLayoutINS4_7SwizzleILi3ELi4ELi3EEENS4_18smem_ptr_flag_bitsILi16EEENST_INS5_IJNSA_ILi8EEESH_EEENS5_IJSH_SC_EEEEEEEvNS4_8identityES11_S1B_vS1C_EENS_8epilogue10collective18CollectiveEpilogueINS1E_23Sm100TmaWarpSpecializedILi4ELi2ELi32ELb1ELb0EEEJNS5_IJSG_SG_SH_EEENS5_IJNST_ISG_SC_EENST_INSA_ILi32EEESC_EEEEESJ_SK_SJ_SK_NS1E_6fusion15FusionCallbacksIS1I_NS1O_17LinearCombinationISJ_fSJ_fLNS_15FloatRoundStyleE2EEES1J_S1N_JEEENS4_5SM1004TMEM4LOAD26SM100_TMEM_LOAD_32dp32b32xENS4_13SM90_TMA_LOADENS12_INS13_ILi2ELi4ELi3EEES16_NST_INS5_IJS17_S1L_EEENS5_IJS1L_SC_EEEEEEENS4_39AutoVectorizingCopyWithAssumedAlignmentILi128EEENS4_14SM90_TMA_STOREES23_S25_S25_EEEvvEEEEvNT_6ParamsE,@function
        .size           _ZN7cutlass13device_kernelINS_4gemm6kernel13GemmUniversalIN4cute5tupleIJiiiiEEENS1_10collective13CollectiveMmaINS1_35MainloopSm100TmaUmmaWarpSpecializedILi8ELi2ELi4ENS5_IJNS4_1CILi2EEENSA_ILi1EEESC_EEEEENS5_IJNSA_ILi256EEENSA_ILi128EEENSA_ILi64EEEEEENS_6half_tENS5_IJlSC_lEEESJ_SK_NS4_8TiledMMAINS4_8MMA_AtomIJNS4_26SM100_MMA_F16BF16_2x1SM_SSISJ_SJ_fLi256ELi128ELNS4_4UMMA5MajorE0ELSP_0ELNSO_7ScaleInE0ELSQ_0EEEEEENS4_6LayoutINS5_IJSC_SC_SC_EEENS5_IJNSA_ILi0EEESV_SV_EEEEENS5_IJNS4_10UnderscoreESY_SY_EEEEENS4_18SM100_TMA_2SM_LOADENS4_14ComposedLayoutINS4_7SwizzleILi3ELi4ELi3EEENS4_18smem_ptr_flag_bitsILi16EEENST_INS5_IJNSA_ILi8EEESH_EEENS5_IJSH_SC_EEEEEEEvNS4_8identityES11_S1B_vS1C_EENS_8epilogue10collective18CollectiveEpilogueINS1E_23Sm100TmaWarpSpecializedILi4ELi2ELi32ELb1ELb0EEEJNS5_IJSG_SG_SH_EEENS5_IJNST_ISG_SC_EENST_INSA_ILi32EEESC_EEEEESJ_SK_SJ_SK_NS1E_6fusion15FusionCallbacksIS1I_NS1O_17LinearCombinationISJ_fSJ_fLNS_15FloatRoundStyleE2EEES1J_S1N_JEEENS4_5SM1004TMEM4LOAD26SM100_TMEM_LOAD_32dp32b32xENS4_13SM90_TMA_LOADENS12_INS13_ILi2ELi4ELi3EEES16_NST_INS5_IJS17_S1L_EEENS5_IJS1L_SC_EEEEEEENS4_39AutoVectorizingCopyWithAssumedAlignmentILi128EEENS4_14SM90_TMA_STOREES23_S25_S25_EEEvvEEEEvNT_6ParamsE,(.L_x_209 - _ZN7cutlass13device_kernelINS_4gemm6kernel13GemmUniversalIN4cute5tupleIJiiiiEEENS1_10collective13CollectiveMmaINS1_35MainloopSm100TmaUmmaWarpSpecializedILi8ELi2ELi4ENS5_IJNS4_1CILi2EEENSA_ILi1EEESC_EEEEENS5_IJNSA_ILi256EEENSA_ILi128EEENSA_ILi64EEEEEENS_6half_tENS5_IJlSC_lEEESJ_SK_NS4_8TiledMMAINS4_8MMA_AtomIJNS4_26SM100_MMA_F16BF16_2x1SM_SSISJ_SJ_fLi256ELi128ELNS4_4UMMA5MajorE0ELSP_0ELNSO_7ScaleInE0ELSQ_0EEEEEENS4_6LayoutINS5_IJSC_SC_SC_EEENS5_IJNSA_ILi0EEESV_SV_EEEEENS5_IJNS4_10UnderscoreESY_SY_EEEEENS4_18SM100_TMA_2SM_LOADENS4_14ComposedLayoutINS4_7SwizzleILi3ELi4ELi3EEENS4_18smem_ptr_flag_bitsILi16EEENST_INS5_IJNSA_ILi8EEESH_EEENS5_IJSH_SC_EEEEEEEvNS4_8identityES11_S1B_vS1C_EENS_8epilogue10collective18CollectiveEpilogueINS1E_23Sm100TmaWarpSpecializedILi4ELi2ELi32ELb1ELb0EEEJNS5_IJSG_SG_SH_EEENS5_IJNST_ISG_SC_EENST_INSA_ILi32EEESC_EEEEESJ_SK_SJ_SK_NS1E_6fusion15FusionCallbacksIS1I_NS1O_17LinearCombinationISJ_fSJ_fLNS_15FloatRoundStyleE2EEES1J_S1N_JEEENS4_5SM1004TMEM4LOAD26SM100_TMEM_LOAD_32dp32b32xENS4_13SM90_TMA_LOADENS12_INS13_ILi2ELi4ELi3EEES16_NST_INS5_IJS17_S1L_EEENS5_IJS1L_SC_EEEEEEENS4_39AutoVectorizingCopyWithAssumedAlignmentILi128EEENS4_14SM90_TMA_STOREES23_S25_S25_EEEvvEEEEvNT_6ParamsE)
        .other          _ZN7cutlass13device_kernelINS_4gemm6kernel13GemmUniversalIN4cute5tupleIJiiiiEEENS1_10collective13CollectiveMmaINS1_35MainloopSm100TmaUmmaWarpSpecializedILi8ELi2ELi4ENS5_IJNS4_1CILi2EEENSA_ILi1EEESC_EEEEENS5_IJNSA_ILi256EEENSA_ILi128EEENSA_ILi64EEEEEENS_6half_tENS5_IJlSC_lEEESJ_SK_NS4_8TiledMMAINS4_8MMA_AtomIJNS4_26SM100_MMA_F16BF16_2x1SM_SSISJ_SJ_fLi256ELi128ELNS4_4UMMA5MajorE0ELSP_0ELNSO_7ScaleInE0ELSQ_0EEEEEENS4_6LayoutINS5_IJSC_SC_SC_EEENS5_IJNSA_ILi0EEESV_SV_EEEEENS5_IJNS4_10UnderscoreESY_SY_EEEEENS4_18SM100_TMA_2SM_LOADENS4_14ComposedLayoutINS4_7SwizzleILi3ELi4ELi3EEENS4_18smem_ptr_flag_bitsILi16EEENST_INS5_IJNSA_ILi8EEESH_EEENS5_IJSH_SC_EEEEEEEvNS4_8identityES11_S1B_vS1C_EENS_8epilogue10collective18CollectiveEpilogueINS1E_23Sm100TmaWarpSpecializedILi4ELi2ELi32ELb1ELb0EEEJNS5_IJSG_SG_SH_EEENS5_IJNST_ISG_SC_EENST_INSA_ILi32EEESC_EEEEESJ_SK_SJ_SK_NS1E_6fusion15FusionCallbacksIS1I_NS1O_17LinearCombinationISJ_fSJ_fLNS_15FloatRoundStyleE2EEES1J_S1N_JEEENS4_5SM1004TMEM4LOAD26SM100_TMEM_LOAD_32dp32b32xENS4_13SM90_TMA_LOADENS12_INS13_ILi2ELi4ELi3EEES16_NST_INS5_IJS17_S1L_EEENS5_IJS1L_SC_EEEEEEENS4_39AutoVectorizingCopyWithAssumedAlignmentILi128EEENS4_14SM90_TMA_STOREES23_S25_S25_EEEvvEEEEvNT_6ParamsE,@"STO_CUDA_ENTRY STV_DEFAULT"
_ZN7cutlass13device_kernelINS_4gemm6kernel13GemmUniversalIN4cute5tupleIJiiiiEEENS1_10collective13CollectiveMmaINS1_35MainloopSm100TmaUmmaWarpSpecializedILi8ELi2ELi4ENS5_IJNS4_1CILi2EEENSA_ILi1EEESC_EEEEENS5_IJNSA_ILi256EEENSA_ILi128EEENSA_ILi64EEEEEENS_6half_tENS5_IJlSC_lEEESJ_SK_NS4_8TiledMMAINS4_8MMA_AtomIJNS4_26SM100_MMA_F16BF16_2x1SM_SSISJ_SJ_fLi256ELi128ELNS4_4UMMA5MajorE0ELSP_0ELNSO_7ScaleInE0ELSQ_0EEEEEENS4_6LayoutINS5_IJSC_SC_SC_EEENS5_IJNSA_ILi0EEESV_SV_EEEEENS5_IJNS4_10UnderscoreESY_SY_EEEEENS4_18SM100_TMA_2SM_LOADENS4_14ComposedLayoutINS4_7SwizzleILi3ELi4ELi3EEENS4_18smem_ptr_flag_bitsILi16EEENST_INS5_IJNSA_ILi8EEESH_EEENS5_IJSH_SC_EEEEEEEvNS4_8identityES11_S1B_vS1C_EENS_8epilogue10collective18CollectiveEpilogueINS1E_23Sm100TmaWarpSpecializedILi4ELi2ELi32ELb1ELb0EEEJNS5_IJSG_SG_SH_EEENS5_IJNST_ISG_SC_EENST_INSA_ILi32EEESC_EEEEESJ_SK_SJ_SK_NS1E_6fusion15FusionCallbacksIS1I_NS1O_17LinearCombinationISJ_fSJ_fLNS_15FloatRoundStyleE2EEES1J_S1N_JEEENS4_5SM1004TMEM4LOAD26SM100_TMEM_LOAD_32dp32b32xENS4_13SM90_TMA_LOADENS12_INS13_ILi2ELi4ELi3EEES16_NST_INS5_IJS17_S1L_EEENS5_IJS1L_SC_EEEEEEENS4_39AutoVectorizingCopyWithAssumedAlignmentILi128EEENS4_14SM90_TMA_STOREES23_S25_S25_EEEvvEEEEvNT_6ParamsE:
[----:B------:R-:W1:Y:S01]  /*0000*/  LDC R1, c[0x0][0x37c] ;  /* 0x0000df00ff017b82 */ /* 0x000e620000000800 */
[----:B------:R-:W2:Y:S01]  /*0010*/  S2R R105, SR_TID.X ;  /* 0x0000000000697919 */ /* 0x000ea20000002100 */
[----:B------:R-:W3:Y:S06]  /*0020*/  LDCU.64 UR6, c[0x0][0x890] ;  /* 0x00011200ff0677ac */ /* 0x000eec0008000a00 */
[----:B------:R-:W4:Y:S01]  /*0030*/  S2UR UR37, SR_CgaCtaId ;  /* 0x00000000002579c3 */ /* 0x000f220000008800 */
[----:B------:R-:W-:Y:S02]  /*0040*/  PRMT R92, RZ, 0x7610, R92 ;  /* 0x00007610ff5c7816 */ /* 0x000fe4000000005c */
[----:B------:R-:W-:Y:S01]  /*0050*/  ELECT P1, URZ, PT ;  /* 0x0000000000ff782f */ /* 0x000fe20003820000 */
[----:B------:R-:W1:Y:S01]  /*0060*/  LDCU.64 UR46, c[0x0][0x358] ;  /* 0x00006b00ff2e77ac */ /* 0x000e620008000a00 */
[----:B---3--:R-:W-:-:S04]  /*0070*/  UISETP.NE.U32.AND UP0, UPT, UR6, URZ, UPT ;  /* 0x000000ff0600728c */ /* 0x008fc8000bf05070 */
[----:B------:R-:W-:Y:S02]  /*0080*/  UISETP.NE.AND.EX UP0, UPT, UR7, URZ, UPT, UP0 ;  /* 0x000000ff0700728c */ /* 0x000fe4000bf05300 */
[----:B----4-:R-:W-:Y:S02]  /*0090*/  ULOP3.LUT UR5, UR37, 0x1, URZ, 0xc0, !UPT ;  /* 0x0000000125057892 */ /* 0x010fe4000f8ec0ff */
[----:B------:R-:W-:Y:S01]  /*00a0*/  ULOP3.LUT UR4, UR37, 0x1, URZ, 0x3c, !UPT ;  /* 0x0000000125047892 */ /* 0x000fe2000f8e3cff */
[----:B--2---:R-:W-:-:S05]  /*00b0*/  SHF.R.U32.HI R96, RZ, 0x5, R105 ;  /* 0x00000005ff607819 */ /* 0x004fca0000011669 */
[----:B------:R-:W2:Y:S02]  /*00c0*/  SHFL.IDX PT, R0, R96, RZ, 0x1f ;  /* 0x00001fff60007589 */ /* 0x000ea400000e0000 */
[----:B--2---:R-:W-:Y:S01]  /*00d0*/  R2UR UR10, R0 ;  /* 0x00000000000a72ca */ /* 0x004fe200000e0000 */
[----:B-1----:R-:W-:-:S14]  /*00e0*/  BRA.U UP0, `(.L_x_0) ;  /* 0x00000001002c7547 */ /* 0x002fdc000b800000 */
[----:B------:R-:W1:Y:S02]  /*00f0*/  LDCU.64 UR8, c[0x0][0x888] ;  /* 0x00011100ff0877ac */ /* 0x000e640008000a00 */
[----:B-1----:R-:W-:-:S04]  /*0100*/  UISETP.NE.U32.AND UP0, UPT, UR8, URZ, UPT ;  /* 0x000000ff0800728c */ /* 0x002fc8000bf05070 */
[----:B------:R-:W-:-:S09]  /*0110*/  UISETP.NE.AND.EX UP0, UPT, UR9, URZ, UPT, UP0 ;  /* 0x000000ff0900728c */ /* 0x000fd2000bf05300 */
[----:B------:R-:W-:Y:S05]  /*0120*/  BRA.U !UP0, `(.L_x_1) ;  /* 0x0000000108107547 */ /* 0x000fea000b800000 */
[----:B------:R-:W1:Y:S02]  /*0130*/  LDC.64 R2, c[0x0][0x888] ;  /* 0x00022200ff027b82 */ /* 0x000e640000000a00 */
[----:B-1----:R1:W5:Y:S01]  /*0140*/  LDG.E R49, desc[UR46][R2.64] ;  /* 0x0000002e02317981 */ /* 0x002362000c1e1900 */
[----:B------:R-:W-:Y:S01]  /*0150*/  HFMA2 R92, -RZ, RZ, 0, 5.9604644775390625e-08 ;  /* 0x00000001ff5c7431 */ /* 0x000fe200000001ff */
[----:B------:R-:W-:Y:S05]  /*0160*/  BRA `(.L_x_0) ;  /* 0x00000000000c7947 */ /* 0x000fea0003800000 */
.L_x_1:
[----:B------:R-:W1:Y:S01]  /*0170*/  LDCU UR8, c[0x0][0x880] ;  /* 0x00011000ff0877ac */ /* 0x000e620008000800 */
[----:B------:R-:W-:Y:S01]  /*0180*/  HFMA2 R92, -RZ, RZ, 0, 5.9604644775390625e-08 ;  /* 0x00000001ff5c7431 */ /* 0x000fe200000001ff */
[----:B-1----:R-:W-:-:S07]  /*0190*/  MOV R49, UR8 ;  /* 0x0000000800317c02 */ /* 0x002fce0008000f00 */
.L_x_0:
[----:B------:R-:W2:Y:S02]  /*01a0*/  LDCU.64 UR8, c[0x0][0x8b0] ;  /* 0x00011600ff0877ac */ /* 0x000ea40008000a00 */
[----:B--2---:R-:W-:-:S04]  /*01b0*/  UISETP.NE.U32.AND UP0, UPT, UR8, URZ, UPT ;  /* 0x000000ff0800728c */ /* 0x004fc8000bf05070 */
[----:B------:R-:W-:-:S09]  /*01c0*/  UISETP.NE.AND.EX UP0, UPT, UR9, URZ, UPT, UP0 ;  /* 0x000000ff0900728c */ /* 0x000fd2000bf05300 */
[----:B------:R-:W-:Y:S05]  /*01d0*/  BRA.U UP0, `(.L_x_2) ;  /* 0x0000000100247547 */ /* 0x000fea000b800000 */
[----:B------:R-:W2:Y:S02]  /*01e0*/  LDCU.64 UR8, c[0x0][0x8a8] ;  /* 0x00011500ff0877ac */ /* 0x000ea40008000a00 */
[----:B--2---:R-:W-:-:S04]  /*01f0*/  UISETP.NE.U32.AND UP0, UPT, UR8, URZ, UPT ;  /* 0x000000ff0800728c */ /* 0x004fc8000bf05070 */
[----:B------:R-:W-:-:S09]  /*0200*/  UISETP.NE.AND.EX UP0, UPT, UR9, URZ, UPT, UP0 ;  /* 0x000000ff0900728c */ /* 0x000fd2000bf05300 */
[----:B------:R-:W-:Y:S05]  /*0210*/  BRA.U !UP0, `(.L_x_3) ;  /* 0x00000001080c7547 */ /* 0x000fea000b800000 */
[----:B-1----:R-:W1:Y:S02]  /*0220*/  LDC.64 R2, c[0x0][0x8a8] ;  /* 0x00022a00ff027b82 */ /* 0x002e640000000a00 */
[----:B-1----:R2:W5:Y:S01]  /*0230*/  LDG.E R47, desc[UR46][R2.64] ;  /* 0x0000002e022f7981 */ /* 0x002562000c1e1900 */
[----:B------:R-:W-:Y:S05]  /*0240*/  BRA `(.L_x_2) ;  /* 0x0000000000087947 */ /* 0x000fea0003800000 */
.L_x_3:
[----:B------:R-:W2:Y:S02]  /*0250*/  LDCU UR8, c[0x0][0x8a0] ;  /* 0x00011400ff0877ac */ /* 0x000ea40008000800 */
[----:B--2---:R-:W-:Y:S02]  /*0260*/  MOV R47, UR8 ;  /* 0x00000008002f7c02 */ /* 0x004fe40008000f00 */
.L_x_2:
[----:B------:R-:W-:Y:S01]  /*0270*/  IMAD.U32 R0, RZ, RZ, UR10 ;  /* 0x0000000aff007e24 */ /* 0x000fe2000f8e00ff */
[----:B------:R-:W-:Y:S04]  /*0280*/  BSSY.RECONVERGENT B0, `(.L_x_4) ;  /* 0x000000c000007945 */ /* 0x000fe80003800200 */
[C---:B------:R-:W-:Y:S02]  /*0290*/  ISETP.NE.OR P2, PT, R0.reuse, 0x1, !P1 ;  /* 0x000000010000780c */ /* 0x040fe40004f45670 */
[----:B------:R-:W-:-:S11]  /*02a0*/  ISETP.NE.OR P0, PT, R0, 0x3, !P1 ;  /* 0x000000030000780c */ /* 0x000fd60004f05670 */
[----:B------:R-:W-:Y:S05]  /*02b0*/  @P2 BRA `(.L_x_5) ;  /* 0x0000000000202947 */ /* 0x000fea0003800000 */
[----:B------:R-:W3:Y:S02]  /*02c0*/  LDCU.64 UR8, c[0x0][0x348] ;  /* 0x00006900ff0877ac */ /* 0x000ee40008000a00 */
[----:B---3--:R-:W-:Y:S02]  /*02d0*/  UIADD3 UR12, UP1, UPT, UR8, 0x80, URZ ;  /* 0x00000080080c7890 */ /* 0x008fe4000ff3e0ff */
[----:B------:R-:W-:Y:S02]  /*02e0*/  UIADD3 UR8, UP0, UPT, UR8, 0x180, URZ ;  /* 0x0000018008087890 */ /* 0x000fe4000ff1e0ff */
[----:B------:R-:W-:Y:S02]  /*02f0*/  UIADD3.X UR13, UPT, UPT, URZ, UR9, URZ, UP1, !UPT ;  /* 0x00000009ff0d7290 */ /* 0x000fe40008ffe4ff */
[----:B------:R-:W-:-:S07]  /*0300*/  UIADD3.X UR9, UPT, UPT, URZ, UR9, URZ, UP0, !UPT ;  /* 0x00000009ff097290 */ /* 0x000fce00087fe4ff */
[----:B------:R3:W-:Y:S02]  /*0310*/  UTMACCTL.PF [UR12] ;  /* 0x000000000c0079b9 */ /* 0x0007e40008040000 */
[----:B------:R3:W-:Y:S02]  /*0320*/  UTMACCTL.PF [UR8] ;  /* 0x00000000080079b9 */ /* 0x0007e40008040000 */
[----:B---3--:R-:W-:Y:S01]  /*0330*/  NOP ;  /* 0x0000000000007918 */ /* 0x008fe20000000000 */
.L_x_5:
[----:B------:R-:W-:Y:S05]  /*0340*/  BSYNC.RECONVERGENT B0 ;  /* 0x0000000000007941 */ /* 0x000fea0003800200 */
.L_x_4:
[----:B------:R-:W-:Y:S04]  /*0350*/  BSSY.RECONVERGENT B0, `(.L_x_6) ;  /* 0x000000a000007945 */ /* 0x000fe80003800200 */
        /* <DEDUP_REMOVED lines=9> */
.L_x_7:
[----:B------:R-:W-:Y:S05]  /*03f0*/  BSYNC.RECONVERGENT B0 ;  /* 0x0000000000007941 */ /* 0x000fea0003800200 */
.L_x_6:
[----:B------:R-:W3:Y:S01]  /*0400*/  LDCU.64 UR8, c[0x0][0x888] ;  /* 0x00011100ff0877ac */ /* 0x000ee20008000a00 */
[----:B------:R-:W-:Y:S02]  /*0410*/  UISETP.EQ.U32.AND UP1, UPT, UR6, URZ, UPT ;  /* 0x000000ff0600728c */ /* 0x000fe4000bf22070 */
[----:B------:R-:W-:Y:S02]  /*0420*/  UPLOP3.LUT UP5, UPT, UPT, UPT, UPT, 0x80, 0x8 ;  /* 0x000000000008789c */ /* 0x000fe40003faf070 */
[----:B---3--:R-:W-:-:S04]  /*0430*/  UISETP.NE.U32.AND UP0, UPT, UR8, URZ, UPT ;  /* 0x000000ff0800728c */ /* 0x008fc8000bf05070 */
[----:B------:R-:W-:-:S04]  /*0440*/  UISETP.NE.AND.EX UP0, UPT, UR9, URZ, UPT, UP0 ;  /* 0x000000ff0900728c */ /* 0x000fc8000bf05300 */
[----:B------:R-:W-:-:S04]  /*0450*/  UISETP.EQ.OR.EX UP2, UPT, UR7, URZ, !UP0, UP1 ;  /* 0x000000ff0700728c */ /* 0x000fc8000c742710 */
[----:B------:R-:W-:-:S05]  /*0460*/  UP2UR UR50, UPR, URZ, 0x4 ;  /* 0x00000004ff327883 */ /* 0x000fca0008000000 */
[----:B------:R-:W-:Y:S07]  /*0470*/  BRA.U !UP2, `(.L_x_8) ;  /* 0x000000010a207547 */ /* 0x000fee000b800000 */
[----:B------:R-:W-:Y:S01]  /*0480*/  UISETP.NE.U32.AND UP2, UPT, UR6, URZ, UPT ;  /* 0x000000ff0600728c */ /* 0x000fe2000bf45070 */
[----:B-----5:R-:W-:Y:S01]  /*0490*/  FSETP.NEU.AND P0, PT, R49, RZ, PT ;  /* 0x000000ff3100720b */ /* 0x020fe20003f0d000 */
[----:B------:R-:W-:Y:S02]  /*04a0*/  USEL UR6, URZ, 0xffffffff, UP0 ;  /* 0xffffffffff067887 */ /* 0x000fe40008000000 */
[----:B------:R-:W-:-:S10]  /*04b0*/  UISETP.NE.AND.EX UP2, UPT, UR7, URZ, UPT, UP2 ;  /* 0x000000ff0700728c */ /* 0x000fd4000bf45320 */
[----:B------:R-:W-:Y:S01]  /*04c0*/  VOTEU.ANY UP1, P0 ;  /* 0x0000000000ff7886 */ /* 0x000fe20000020100 */
[----:B------:R-:W-:-:S04]  /*04d0*/  @!UP2 USEL UR6, URZ, 0xffffffff, UP1 ;  /* 0xffffffffff06a887 */ /* 0x000fc80008800000 */
[----:B------:R-:W-:-:S04]  /*04e0*/  ULOP3.LUT UR6, UR6, 0x1, URZ, 0xc0, !UPT ;  /* 0x0000000106067892 */ /* 0x000fc8000f8ec0ff */
[----:B------:R-:W-:-:S11]  /*04f0*/  UISETP.NE.U32.AND UP5, UPT, UR6, 0x1, UPT ;  /* 0x000000010600788c */ /* 0x000fd6000bfa5070 */
.L_x_8:
[----:B------:R-:W3:Y:S01]  /*0500*/  SHFL.IDX PT, R0, R96, RZ, 0x1f ;  /* 0x00001fff60007589 */ /* 0x000ee200000e0000 */
[----:B------:R-:W-:-:S04]  /*0510*/  UISETP.NE.AND UP1, UPT, UR10, 0x2, UPT ;  /* 0x000000020a00788c */ /* 0x000fc8000bf25270 */
[----:B------:R-:W-:Y:S02]  /*0520*/  UISETP.EQ.AND UP2, UPT, UR5, URZ, !UP1 ;  /* 0x000000ff0500728c */ /* 0x000fe4000cf42270 */
[----:B------:R-:W-:-:S04]  /*0530*/  USEL UR6, URZ, 0x1, UP1 ;  /* 0x00000001ff067887 */ /* 0x000fc80008800000 */
[----:B------:R-:W-:Y:S02]  /*0540*/  PLOP3.LUT P5, PT, P1, PT, UP2, 0x80, 0x8 ;  /* 0x000000000008781c */ /* 0x000fe40000faf028 */
[----:B---3--:R-:W-:-:S13]  /*0550*/  ISETP.NE.AND P0, PT, R0, RZ, PT ;  /* 0x000000ff0000720c */ /* 0x008fda0003f05270 */
[----:B------:R-:W-:Y:S05]  /*0560*/  @P0 BRA `(.L_x_9) ;  /* 0x0000000000640947 */ /* 0x000fea0003800000 */
[----:B------:R-:W-:Y:S01]  /*0570*/  UMOV UR8, 0x400 ;  /* 0x0000040000087882 */ /* 0x000fe20000000000 */
[----:B------:R-:W-:Y:S01]  /*0580*/  UMOV UR7, 0x1 ;  /* 0x0000000100077882 */ /* 0x000fe20000000000 */
[----:B------:R-:W-:Y:S02]  /*0590*/  ULEA UR8, UR37, UR8, 0x18 ;  /* 0x0000000825087291 */ /* 0x000fe4000f8ec0ff */
[----:B------:R-:W-:-:S04]  /*05a0*/  UIADD3 UR12, UPT, UPT, -UR7, 0x100000, URZ ;  /* 0x00100000070c7890 */ /* 0x000fc8000fffe1ff */
[----:B------:R-:W-:Y:S02]  /*05b0*/  USHF.L.U32 UR13, UR12, 0xb, URZ ;  /* 0x0000000b0c0d7899 */ /* 0x000fe400080006ff */
[----:B------:R-:W-:Y:S01]  /*05c0*/  USHF.L.U32 UR12, UR12, 0x1, URZ ;  /* 0x000000010c0c7899 */ /* 0x000fe200080006ff */
[----:B------:R-:W-:Y:S01]  /*05d0*/  ELECT P0, URZ, PT ;  /* 0x0000000000ff782f */ /* 0x000fe20003800000 */
[----:B------:R-:W3:Y:S10]  /*05e0*/  FENCE.VIEW.ASYNC.S ;  /* 0x00000000000073c6 */ /* 0x000ef40000000000 */
[----:B---3--:R3:W4:Y:S01]  /*05f0*/  SYNCS.EXCH.64 URZ, [UR8], UR12 ;  /* 0x0000000c08ff75b2 */ /* 0x0087220008000100 */
[----:B------:R3:W1:Y:S01]  /*0600*/  SYNCS.EXCH.64 URZ, [UR8+0x40], UR12 ;  /* 0x0000400c08ff75b2 */ /* 0x0006620008000100 */
        /* <DEDUP_REMOVED lines=13> */
[----:B------:R3:W1:Y:S02]  /*06e0*/  SYNCS.EXCH.64 URZ, [UR8+0x78], UR12 ;  /* 0x0000780c08ff75b2 */ /* 0x0006640008000100 */
[----:B---3--:R-:W-:Y:S01]  /*06f0*/  NOP ;  /* 0x0000000000007918 */ /* 0x008fe20000000000 */
.L_x_9:
[----:B------:R-:W3:Y:S01]  /*0700*/  SHFL.IDX PT, R0, R96, RZ, 0x1f ;  /* 0x00001fff60007589 */ /* 0x000ee200000e0000 */
[----:B------:R-:W-:Y:S01]  /*0710*/  NOP ;  /* 0x0000000000007918 */ /* 0x000fe20000000000 */
[----:B---3--:R-:W-:-:S13]  /*0720*/  ISETP.NE.AND P0, PT, R0, 0x1, PT ;  /* 0x000000010000780c */ /* 0x008fda0003f05270 */
[----:B------:R-:W-:Y:S05]  /*0730*/  @P0 BRA `(.L_x_10) ;  /* 0x0000000000540947 */ /* 0x000fea0003800000 */
[----:B------:R-:W-:Y:S01]  /*0740*/  UMOV UR9, 0x400 ;  /* 0x0000040000097882 */ /* 0x000fe20000000000 */
[----:B------:R-:W-:Y:S01]  /*0750*/  UMOV UR8, 0x20 ;  /* 0x0000002000087882 */ /* 0x000fe20000000000 */
[----:B------:R-:W-:Y:S01]  /*0760*/  UMOV UR7, 0x80 ;  /* 0x0000008000077882 */ /* 0x000fe20000000000 */
[----:B------:R-:W-:Y:S02]  /*0770*/  ULEA UR9, UR37, UR9, 0x18 ;  /* 0x0000000925097291 */ /* 0x000fe4000f8ec0ff */
[----:B------:R-:W-:-:S04]  /*0780*/  UIADD3 UR12, UPT, UPT, -UR8, 0x100000, URZ ;  /* 0x00100000080c7890 */ /* 0x000fc8000fffe1ff */
[----:B------:R-:W-:Y:S02]  /*0790*/  USHF.L.U32 UR13, UR12, 0xb, URZ ;  /* 0x0000000b0c0d7899 */ /* 0x000fe400080006ff */
[----:B------:R-:W-:Y:S02]  /*07a0*/  USHF.L.U32 UR12, UR12, 0x1, URZ ;  /* 0x000000010c0c7899 */ /* 0x000fe400080006ff */
[----:B------:R-:W-:-:S04]  /*07b0*/  UIADD3 UR14, UPT, UPT, -UR7, 0x100000, URZ ;  /* 0x00100000070e7890 */ /* 0x000fc8000fffe1ff */
[----:B------:R-:W-:Y:S02]  /*07c0*/  USHF.L.U32 UR15, UR14, 0xb, URZ ;  /* 0x0000000b0e0f7899 */ /* 0x000fe400080006ff */
[----:B------:R-:W-:Y:S01]  /*07d0*/  USHF.L.U32 UR14, UR14, 0x1, URZ ;  /* 0x000000010e0e7899 */ /* 0x000fe200080006ff */
[----:B------:R-:W-:Y:S01]  /*07e0*/  ELECT P0, URZ, PT ;  /* 0x0000000000ff782f */ /* 0x000fe20003800000 */
[----:B------:R-:W3:Y:S02]  /*07f0*/  FENCE.VIEW.ASYNC.S ;  /* 0x00000000000073c6 */ /* 0x000ee40000000000 */
[----:B---3--:R3:W1:Y:S08]  /*0800*/  SYNCS.EXCH.64 URZ, [UR9+0x80], UR12 ;  /* 0x0000800c09ff75b2 */ /* 0x0086700008000100 */
[----:B------:R3:W1:Y:S01]  /*0810*/  SYNCS.EXCH.64 URZ, [UR9+0xa0], UR14 ;  /* 0x0000a00e09ff75b2 */ /* 0x0006620008000100 */
[----:B------:R3:W1:Y:S01]  /*0820*/  SYNCS.EXCH.64 URZ, [UR9+0x88], UR12 ;  /* 0x0000880c09ff75b2 */ /* 0x0006620008000100 */
[----:B------:R3:W1:Y:S01]  /*0830*/  SYNCS.EXCH.64 URZ, [UR9+0xa8], UR14 ;  /* 0x0000a80e09ff75b2 */ /* 0x0006620008000100 */
[----:B------:R3:W1:Y:S01]  /*0840*/  SYNCS.EXCH.64 URZ, [UR9+0x90], UR12 ;  /* 0x0000900c09ff75b2 */ /* 0x0006620008000100 */
[----:B------:R3:W1:Y:S01]  /*0850*/  SYNCS.EXCH.64 URZ, [UR9+0xb0], UR14 ;  /* 0x0000b00e09ff75b2 */ /* 0x0006620008000100 */
[----:B------:R3:W1:Y:S01]  /*0860*/  SYNCS.EXCH.64 URZ, [UR9+0x98], UR12 ;  /* 0x0000980c09ff75b2 */ /* 0x0006620008000100 */
[----:B------:R3:W1:Y:S01]  /*0870*/  SYNCS.EXCH.64 URZ, [UR9+0xb8], UR14 ;  /* 0x0000b80e09ff75b2 */ /* 0x0006620008000100 */
[----:B------:R-:W-:Y:S01]  /*0880*/  NOP ;  /* 0x0000000000007918 */ /* 0x000fe20000000000 */
.L_x_10:
[----:B------:R-:W2:Y:S01]  /*0890*/  SHFL.IDX PT, R0, R96, RZ, 0x1f ;  /* 0x00001fff60007589 */ /* 0x000ea200000e0000 */
[----:B------:R-:W-:Y:S01]  /*08a0*/  NOP ;  /* 0x0000000000007918 */ /* 0x000fe20000000000 */
[----:B--2---:R-:W-:-:S13]  /*08b0*/  ISETP.NE.AND P0, PT, R0, 0x3, PT ;  /* 0x000000030000780c */ /* 0x004fda0003f05270 */
[----:B------:R-:W-:Y:S05]  /*08c0*/  @P0 BRA `(.L_x_11) ;  /* 0x00000000002c0947 */ /* 0x000fea0003800000 */
[----:B------:R-:W-:Y:S01]  /*08d0*/  UMOV UR8, 0x400 ;  /* 0x0000040000087882 */ /* 0x000fe20000000000 */
[----:B------:R-:W-:Y:S01]  /*08e0*/  UMOV UR7, 0x20 ;  /* 0x0000002000077882 */ /* 0x000fe20000000000 */
[----:B------:R-:W-:Y:S02]  /*08f0*/  ULEA UR8, UR37, UR8, 0x18 ;  /* 0x0000000825087291 */ /* 0x000fe4000f8ec0ff */
[----:B---3--:R-:W-:-:S04]  /*0900*/  UIADD3 UR12, UPT, UPT, -UR7, 0x100000, URZ ;  /* 0x00100000070c7890 */ /* 0x008fc8000fffe1ff */
[----:B------:R-:W-:Y:S02]  /*0910*/  USHF.L.U32 UR13, UR12, 0xb, URZ ;  /* 0x0000000b0c0d7899 */ /* 0x000fe400080006ff */
[----:B------:R-:W-:Y:S01]  /*0920*/  USHF.L.U32 UR12, UR12, 0x1, URZ ;  /* 0x000000010c0c7899 */ /* 0x000fe200080006ff */
[----:B------:R-:W-:Y:S01]  /*0930*/  ELECT P0, URZ, PT ;  /* 0x0000000000ff782f */ /* 0x000fe20003800000 */
[----:B------:R-:W2:Y:S10]  /*0940*/  FENCE.VIEW.ASYNC.S ;  /* 0x00000000000073c6 */ /* 0x000eb40000000000 */
[----:B--2---:R2:W3:Y:S01]  /*0950*/  SYNCS.EXCH.64 URZ, [UR8+0xc0], UR12 ;  /* 0x0000c00c08ff75b2 */ /* 0x0044e20008000100 */
[----:B------:R2:W1:Y:S01]  /*0960*/  SYNCS.EXCH.64 URZ, [UR8+0xc8], UR12 ;  /* 0x0000c80c08ff75b2 */ /* 0x0004620008000100 */
[----:B------:R-:W-:Y:S01]  /*0970*/  NOP ;  /* 0x0000000000007918 */ /* 0x000fe20000000000 */
.L_x_11:
[----:B------:R-:W4:Y:S01]  /*0980*/  SHFL.IDX PT, R0, R96, RZ, 0x1f ;  /* 0x00001fff60007589 */ /* 0x000f2200000e0000 */
[----:B------:R-:W-:Y:S01]  /*0990*/  NOP ;  /* 0x0000000000007918 */ /* 0x000fe20000000000 */
[----:B----4-:R-:W-:-:S13]  /*09a0*/  ISETP.NE.AND P0, PT, R0, 0x4, PT ;  /* 0x000000040000780c */ /* 0x010fda0003f05270 */
[----:B------:R-:W-:Y:S05]  /*09b0*/  @P0 BRA `(.L_x_12) ;  /* 0x0000000000480947 */ /* 0x000fea0003800000 */
[----:B---3--:R-:W-:Y:S01]  /*09c0*/  UMOV UR9, 0x1e0 ;  /* 0x000001e000097882 */ /* 0x008fe20000000000 */
[----:B--2---:R-:W-:Y:S01]  /*09d0*/  UMOV UR8, 0x400 ;  /* 0x0000040000087882 */ /* 0x004fe20000000000 */
[----:B------:R-:W-:Y:S01]  /*09e0*/  USEL UR9, UR9, 0x1a0, UP5 ;  /* 0x000001a009097887 */ /* 0x000fe2000a800000 */
        /* <DEDUP_REMOVED lines=9> */
[----:B------:R-:W2:Y:S02]  /*0a80*/  FENCE.VIEW.ASYNC.S ;  /* 0x00000000000073c6 */ /* 0x000ea40000000000 */
[----:B--2---:R4:W2:Y:S08]  /*0a90*/  SYNCS.EXCH.64 URZ, [UR8+0xd0], UR12 ;  /* 0x0000d00c08ff75b2 */ /* 0x0048b00008000100 */
[----:B------:R4:W3:Y:S01]  /*0aa0*/  SYNCS.EXCH.64 URZ, [UR8+0xe0], UR14 ;  /* 0x0000e00e08ff75b2 */ /* 0x0008e20008000100 */
[----:B------:R4:W1:Y:S01]  /*0ab0*/  SYNCS.EXCH.64 URZ, [UR8+0xd8], UR12 ;  /* 0x0000d80c08ff75b2 */ /* 0x0008620008000100 */
[----:B------:R4:W1:Y:S02]  /*0ac0*/  SYNCS.EXCH.64 URZ, [UR8+0xe8], UR14 ;  /* 0x0000e80e08ff75b2 */ /* 0x0008640008000100 */
[----:B----4-:R-:W-:Y:S01]  /*0ad0*/  NOP ;  /* 0x0000000000007918 */ /* 0x010fe20000000000 */
.L_x_12:
[----:B------:R-:W4:Y:S01]  /*0ae0*/  SHFL.IDX PT, R0, R96, RZ, 0x1f ;  /* 0x00001fff60007589 */ /* 0x000f2200000e0000 */
[----:B------:R-:W-:Y:S01]  /*0af0*/  NOP ;  /* 0x0000000000007918 */ /* 0x000fe20000000000 */
[----:B----4-:R-:W-:-:S13]  /*0b00*/  ISETP.NE.AND P0, PT, R0, 0x5, PT ;  /* 0x000000050000780c */ /* 0x010fda0003f05270 */
[----:B------:R-:W-:Y:S05]  /*0b10*/  @P0 BRA `(.L_x_13) ;  /* 0x0000000000540947 */ /* 0x000fea0003800000 */
[----:B---3--:R-:W-:Y:S01]  /*0b20*/  UMOV UR9, 0x400 ;  /* 0x0000040000097882 */ /* 0x008fe20000000000 */
[----:B--2---:R-:W-:Y:S01]  /*0b30*/  UMOV UR8, 0x1 ;  /* 0x0000000100087882 */ /* 0x004fe20000000000 */
        /* <DEDUP_REMOVED lines=13> */
[----:B------:R4:W1:Y:S01]  /*0c10*/  SYNCS.EXCH.64 URZ, [UR9+0x118], UR14 ;  /* 0x0001180e09ff75b2 */ /* 0x0008620008000100 */
[----:B------:R4:W1:Y:S01]  /*0c20*/  SYNCS.EXCH.64 URZ, [UR9+0x100], UR12 ;  /* 0x0001000c09ff75b2 */ /* 0x0008620008000100 */
[----:B------:R4:W1:Y:S01]  /*0c30*/  SYNCS.EXCH.64 URZ, [UR9+0x120], UR14 ;  /* 0x0001200e09ff75b2 */ /* 0x0008620008000100 */
[----:B------:R4:W1:Y:S01]  /*0c40*/  SYNCS.EXCH.64 URZ, [UR9+0x108], UR12 ;  /* 0x0001080c09ff75b2 */ /* 0x0008620008000100 */
[----:B------:R4:W1:Y:S02]  /*0c50*/  SYNCS.EXCH.64 URZ, [UR9+0x128], UR14 ;  /* 0x0001280e09ff75b2 */ /* 0x0008640008000100 */
[----:B----4-:R-:W-:Y:S01]  /*0c60*/  NOP ;  /* 0x0000000000007918 */ /* 0x010fe20000000000 */
.L_x_13:
[----:B------:R-:W4:Y:S01]  /*0c70*/  SHFL.IDX PT, R0, R96, RZ, 0x1f ;  /* 0x00001fff60007589 */ /* 0x000f2200000e0000 */
[----:B------:R-:W-:Y:S01]  /*0c80*/  ISETP.NE.OR P1, PT, RZ, UR10, !P1 ;  /* 0x0000000aff007c0c */ /* 0x000fe2000cf25670 */
[----:B------:R-:W-:Y:S01]  /*0c90*/  NOP ;  /* 0x0000000000007918 */ /* 0x000fe20000000000 */
[----:B----4-:R-:W-:-:S13]  /*0ca0*/  ISETP.NE.AND P0, PT, R0, 0x3, PT ;  /* 0x000000030000780c */ /* 0x010fda0003f05270 */
[----:B------:R-:W-:Y:S05]  /*0cb0*/  @P0 BRA `(.L_x_14) ;  /* 0x0000000000340947 */ /* 0x000fea0003800000 */
[----:B--2---:R-:W-:Y:S01]  /*0cc0*/  UMOV UR8, 0x400 ;  /* 0x0000040000087882 */ /* 0x004fe20000000000 */
[----:B------:R-:W-:Y:S01]  /*0cd0*/  UMOV UR7, 0x20 ;  /* 0x0000002000077882 */ /* 0x000fe20000000000 */
[----:B------:R-:W-:Y:S02]  /*0ce0*/  ULEA UR8, UR37, UR8, 0x18 ;  /* 0x0000000825087291 */ /* 0x000fe4000f8ec0ff */
[----:B---3--:R-:W-:-:S04]  /*0cf0*/  UIADD3 UR12, UPT, UPT, -UR7, 0x100000, URZ ;  /* 0x00100000070c7890 */ /* 0x008fc8000fffe1ff */
[----:B------:R-:W-:Y:S02]  /*0d00*/  USHF.L.U32 UR13, UR12, 0xb, URZ ;  /* 0x0000000b0c0d7899 */ /* 0x000fe400080006ff */
[----:B------:R-:W-:Y:S01]  /*0d10*/  USHF.L.U32 UR12, UR12, 0x1, URZ ;  /* 0x000000010c0c7899 */ /* 0x000fe200080006ff */
[----:B------:R-:W-:Y:S01]  /*0d20*/  ELECT P0, URZ, PT ;  /* 0x0000000000ff782f */ /* 0x000fe20003800000 */
[----:B------:R-:W2:Y:S10]  /*0d30*/  FENCE.VIEW.ASYNC.S ;  /* 0x00000000000073c6 */ /* 0x000eb40000000000 */
[----:B--2---:R4:W2:Y:S01]  /*0d40*/  SYNCS.EXCH.64 URZ, [UR8+0x130], UR12 ;  /* 0x0001300c08ff75b2 */ /* 0x0048a20008000100 */
[----:B------:R4:W3:Y:S01]  /*0d50*/  SYNCS.EXCH.64 URZ, [UR8+0x140], UR12 ;  /* 0x0001400c08ff75b2 */ /* 0x0008e20008000100 */
[----:B------:R4:W1:Y:S01]  /*0d60*/  SYNCS.EXCH.64 URZ, [UR8+0x138], UR12 ;  /* 0x0001380c08ff75b2 */ /* 0x0008620008000100 */
[----:B------:R4:W1:Y:S02]  /*0d70*/  SYNCS.EXCH.64 URZ, [UR8+0x148], UR12 ;  /* 0x0001480c08ff75b2 */ /* 0x0008640008000100 */
[----:B----4-:R-:W-:Y:S01]  /*0d80*/  NOP ;  /* 0x0000000000007918 */ /* 0x010fe20000000000 */
.L_x_14:
[----:B------:R-:W-:Y:S01]  /*0d90*/  VOTEU.ALL UP1, P1 ;  /* 0x0000000000ff7886 */ /* 0x000fe20000820000 */
[----:B--2---:R-:W2:Y:S01]  /*0da0*/  LDCU UR8, c[0x0][0x36c] ;  /* 0x00006d80ff0877ac */ /* 0x004ea20008000800 */
[----:B------:R-:W-:Y:S01]  /*0db0*/  NOP ;  /* 0x0000000000007918 */ /* 0x000fe20000000000 */
[----:B------:R-:W-:Y:S01]  /*0dc0*/  LOP3.LUT R10, R105, 0x1f, RZ, 0xc0, !PT ;  /* 0x0000001f690a7812 */ /* 0x000fe200078ec0ff */
[----:B---3--:R-:W-:Y:S01]  /*0dd0*/  UMOV UR12, 0x20 ;  /* 0x00000020000c7882 */ /* 0x008fe20000000000 */
[----:B------:R-:W-:Y:S01]  /*0de0*/  @!UP1 UMOV UR7, 0x400 ;  /* 0x0000040000079882 */ /* 0x000fe20000000000 */
[----:B------:R-:W-:-:S04]  /*0df0*/  @!UP1 UIADD3 UR12, UPT, UPT, -UR12, 0x100000, URZ ;  /* 0x001000000c0c9890 */ /* 0x000fc8000fffe1ff */
[----:B------:R-:W-:Y:S02]  /*0e00*/  @!UP1 USHF.L.U32 UR13, UR12, 0xb, URZ ;  /* 0x0000000b0c0d9899 */ /* 0x000fe400080006ff */
[----:B------:R-:W-:Y:S02]  /*0e10*/  @!UP1 USHF.L.U32 UR12, UR12, 0x1, URZ ;  /* 0x000000010c0c9899 */ /* 0x000fe400080006ff */
[----:B------:R-:W-:Y:S01]  /*0e20*/  @!UP1 ULEA UR7, UR37, UR7, 0x18 ;  /* 0x0000000725079291 */ /* 0x000fe2000f8ec0ff */
[----:B------:R-:W-:Y:S01]  /*0e30*/  VOTEU.ALL UP1, P1 ;  /* 0x0000000000ff7886 */ /* 0x000fe20000820000 */
[----:B------:R-:W-:Y:S01]  /*0e40*/  UISETP.NE.AND UP4, UPT, UR10, URZ, UPT ;  /* 0x000000ff0a00728c */ /* 0x000fe2000bf85270 */
[----:B------:R-:W3:Y:S09]  /*0e50*/  FENCE.VIEW.ASYNC.S ;  /* 0x00000000000073c6 */ /* 0x000ef20000000000 */
[----:B---3--:R3:W4:Y:S01]  /*0e60*/  @!UP1 SYNCS.EXCH.64 URZ, [UR7+0x150], UR12 ;  /* 0x0001500c07ff95b2 */ /* 0x0087220008000100 */
[----:B--2---:R-:W-:-:S09]  /*0e70*/  UISETP.EQ.U32.AND UP1, UPT, UR8, 0x1, UPT ;  /* 0x000000010800788c */ /* 0x004fd2000bf22070 */
[----:B------:R-:W-:Y:S05]  /*0e80*/  BRA.U !UP1, `(.L_x_15) ;  /* 0x0000000109087547 */ /* 0x000fea000b800000 */
[----:B-1--4-:R-:W-:Y:S01]  /*0e90*/  UCGABAR_ARV ;  /* 0x00000000000079c7 */ /* 0x012fe20008000000 */
[----:B------:R-:W-:Y:S05]  /*0ea0*/  BRA `(.L_x_16) ;  /* 0x0000000000047947 */ /* 0x000fea0003800000 */
.L_x_15:
[----:B-1--4-:R-:W-:Y:S01]  /*0eb0*/  NOP ;  /* 0x0000000000007918 */ /* 0x012fe20000000000 */
.L_x_16:
[----:B------:R-:W1:Y:S01]  /*0ec0*/  S2R R15, SR_CTAID.Y ;  /* 0x00000000000f7919 */ /* 0x000e620000002600 */
[----:B------:R-:W-:-:S05]  /*0ed0*/  CS2R.32 R91, SR_CgaSize ;  /* 0x00000000005b7805 */ /* 0x000fca0000008a00 */
[----:B------:R-:W-:-:S05]  /*0ee0*/  IMAD R91, R91, -0xa0, RZ ;  /* 0xffffff605b5b7824 */ /* 0x000fca00078e02ff */
[----:B---3--:R-:W-:-:S14]  /*0ef0*/  R2UR UR7, R91 ;  /* 0x000000005b0772ca */ /* 0x008fdc00000e0000 */
[----:B------:R-:W2:Y:S01]  /*0f00*/  LDCU UR7, c[0x0][UR7+0x2b4] ;  /* 0x00005680070777ac */ /* 0x000ea20008000800 */
[----:B------:R-:W-:-:S05]  /*0f10*/  CS2R.32 R0, SR_CgaSize ;  /* 0x0000000000007805 */ /* 0x000fca0000008a00 */
[----:B------:R-:W-:-:S06]  /*0f20*/  IMAD R0, R0, -0xa0, RZ ;  /* 0xffffff6000007824 */ /* 0x000fcc00078e02ff */
[----:B------:R-:W3:Y:S01]  /*0f30*/  LDC R0, c[0x0][R0+0x2a4] ;  /* 0x0000a90000007b82 */ /* 0x000ee20000000800 */
[----:B------:R-:W-:Y:S01]  /*0f40*/  PRMT R8, RZ, 0x7610, R8 ;  /* 0x00007610ff087816 */ /* 0x000fe20000000008 */
[----:B------:R-:W4:Y:S01]  /*0f50*/  S2R R9, SR_CTAID.X ;  /* 0x0000000000097919 */ /* 0x000f220000002500 */
[----:B------:R-:W-:-:S05]  /*0f60*/  CS2R.32 R91, SR_CgaSize ;  /* 0x00000000005b7805 */ /* 0x000fca0000008a00 */
[----:B------:R-:W-:-:S05]  /*0f70*/  IMAD R91, R91, -0xa0, RZ ;  /* 0xffffff605b5b7824 */ /* 0x000fca00078e02ff */
[----:B------:R-:W-:-:S14]  /*0f80*/  R2UR UR8, R91 ;  /* 0x000000005b0872ca */ /* 0x000fdc00000e0000 */
[----:B------:R-:W3:Y:S01]  /*0f90*/  LDCU UR8, c[0x0][UR8+0x2b0] ;  /* 0x00005600080877ac */ /* 0x000ee20008000800 */
[----:B------:R-:W-:Y:S01]  /*0fa0*/  UISETP.NE.AND UP2, UPT, UR10, 0x2, UPT ;  /* 0x000000020a00788c */ /* 0x000fe2000bf45270 */
[----:B------:R-:W2:Y:S01]  /*0fb0*/  LDC R11, c[0x0][0xb24] ;  /* 0x0002c900ff0b7b82 */ /* 0x000ea20000000800 */
[----:B------:R-:W-:-:S05]  /*0fc0*/  CS2R.32 R2, SR_CgaSize ;  /* 0x0000000000027805 */ /* 0x000fca0000008a00 */
[----:B------:R-:W-:-:S06]  /*0fd0*/  IMAD R2, R2, -0xa0, RZ ;  /* 0xffffff6002027824 */ /* 0x000fcc00078e02ff */
[----:B------:R-:W3:Y:S08]  /*0fe0*/  LDC R2, c[0x0][R2+0x2a0] ;  /* 0x0000a80002027b82 */ /* 0x000ef00000000800 */
[----:B------:R-:W3:Y:S01]  /*0ff0*/  LDC R40, c[0x0][0xb24] ;  /* 0x0002c900ff287b82 */ /* 0x000ee20000000800 */
[----:B-1----:R-:W-:-:S07]  /*1000*/  I2FP.F32.U32 R90, R15 ;  /* 0x0000000f005a7245 */ /* 0x002fce0000201000 */
[----:B------:R-:W1:Y:S01]  /*1010*/  S2UR UR36, SR_CTAID.Z ;  /* 0x00000000002479c3 */ /* 0x000e620000002700 */
[----:B--2---:R-:W-:Y:S01]  /*1020*/  ISETP.GE.AND P0, PT, R11, 0x1, PT ;  /* 0x000000010b00780c */ /* 0x004fe20003f06270 */
[----:B----4-:R-:W-:Y:S01]  /*1030*/  IMAD.MOV.U32 R14, RZ, RZ, R9 ;  /* 0x000000ffff0e7224 */ /* 0x010fe200078e0009 */
[----:B------:R-:W-:Y:S01]  /*1040*/  I2FP.F32.U32 R91, R9 ;  /* 0x00000009005b7245 */ /* 0x000fe20000201000 */
[----:B------:R-:W-:Y:S01]  /*1050*/  FMUL R90, R90, UR7 ;  /* 0x000000075a5a7c20 */ /* 0x000fe20008400000 */
[----:B------:R-:W2:Y:S03]  /*1060*/  LDCU UR7, c[0x0][0xb30] ;  /* 0x00016600ff0777ac */ /* 0x000ea60008000800 */
[----:B---3--:R-:W-:Y:S02]  /*1070*/  FMUL R91, R91, UR8 ;  /* 0x000000085b5b7c20 */ /* 0x008fe40008400000 */
[----:B------:R-:W3:Y:S08]  /*1080*/  F2I.U32.TRUNC.NTZ R90, R90 ;  /* 0x0000005a005a7305 */ /* 0x000ef0000020f000 */
[----:B------:R-:W4:Y:S01]  /*1090*/  F2I.U32.TRUNC.NTZ R91, R91 ;  /* 0x0000005b005b7305 */ /* 0x000f22000020f000 */
[----:B--2---:R-:W-:Y:S01]  /*10a0*/  UISETP.NE.AND UP3, UPT, UR7, 0x1, UPT ;  /* 0x000000010700788c */ /* 0x004fe2000bf65270 */
[----:B---3--:R-:W-:-:S05]  /*10b0*/  IADD3 R90, PT, PT, -R90, RZ, RZ ;  /* 0x000000ff5a5a7210 */ /* 0x008fca0007ffe1ff */
[----:B------:R-:W-:Y:S01]  /*10c0*/  IMAD R90, R0, R90, R15 ;  /* 0x0000005a005a7224 */ /* 0x000fe200078e020f */
[----:B------:R-:W-:Y:S01]  /*10d0*/  PRMT R0, RZ, 0x7610, R0 ;  /* 0x00007610ff007816 */ /* 0x000fe20000000000 */
[----:B----4-:R-:W-:-:S04]  /*10e0*/  IMAD.MOV R91, RZ, RZ, -R91 ;  /* 0x000000ffff5b7224 */ /* 0x010fc800078e0a5b */
[----:B------:R-:W-:Y:S01]  /*10f0*/  IMAD R91, R2, R91, R9 ;  /* 0x0000005b025b7224 */ /* 0x000fe200078e0209 */
[----:B-1----:R-:W-:Y:S06]  /*1100*/  BRA.U UP4, `(.L_x_17) ;  /* 0x0000000104247547 */ /* 0x002fec000b800000 */
[----:B------:R-:W-:Y:S01]  /*1110*/  ISETP.NE.AND P1, PT, R90, RZ, PT ;  /* 0x000000ff5a00720c */ /* 0x000fe20003f25270 */
[----:B------:R-:W-:Y:S01]  /*1120*/  IMAD.MOV.U32 R0, RZ, RZ, 0x3 ;  /* 0x00000003ff007424 */ /* 0x000fe200078e00ff */
[C---:B------:R-:W-:Y:S02]  /*1130*/  LOP3.LUT R2, R91.reuse, 0xfffffffe, RZ, 0xc0, !PT ;  /* 0xfffffffe5b027812 */ /* 0x040fe400078ec0ff */
[----:B------:R-:W-:Y:S02]  /*1140*/  ISETP.LT.U32.OR P1, PT, R91, 0x2, !P1 ;  /* 0x000000025b00780c */ /* 0x000fe40004f21470 */
[----:B------:R-:W-:Y:S02]  /*1150*/  SHF.L.U32 R0, R0, R2, RZ ;  /* 0x0000000200007219 */ /* 0x000fe400000006ff */
[----:B------:R-:W-:Y:S02]  /*1160*/  SEL R4, RZ, 0x1, !P1 ;  /* 0x00000001ff047807 */ /* 0x000fe40004800000 */
[----:B------:R-:W-:-:S05]  /*1170*/  SEL R3, RZ, 0x2, !P1 ;  /* 0x00000002ff037807 */ /* 0x000fca0004800000 */
[----:B------:R-:W-:-:S05]  /*1180*/  IMAD.IADD R3, R4, 0x1, R3 ;  /* 0x0000000104037824 */ /* 0x000fca00078e0203 */
[----:B------:R-:W-:Y:S02]  /*1190*/  PRMT R8, R3, 0x7610, R8 ;  /* 0x0000761003087816 */ /* 0x000fe40000000008 */
.L_x_17:
[----:B------:R-:W-:Y:S05]  /*11a0*/  @!P0 BRA `(.L_x_18) ;  /* 0x0000000000b88947 */ /* 0x000fea0003800000 */
[----:B------:R-:W1:Y:S01]  /*11b0*/  LDC.64 R4, c[0x0][0xb18] ;  /* 0x0002c600ff047b82 */ /* 0x000e620000000a00 */
[----:B------:R-:W-:-:S07]  /*11c0*/  ISETP.NE.AND P0, PT, R11, 0x1, PT ;  /* 0x000000010b00780c */ /* 0x000fce0003f05270 */
[----:B------:R-:W2:Y:S08]  /*11d0*/  LDC R14, c[0x0][0xb0c] ;  /* 0x0002c300ff0e7b82 */ /* 0x000eb00000000800 */
[----:B------:R-:W3:Y:S08]  /*11e0*/  LDC R16, c[0x0][0x370] ;  /* 0x0000dc00ff107b82 */ /* 0x000ef00000000800 */
[----:B------:R-:W4:Y:S01]  /*11f0*/  LDC R13, c[0x0][0x374] ;  /* 0x0000dd00ff0d7b82 */ /* 0x000f220000000800 */
[----:B-1----:R-:W-:-:S07]  /*1200*/  ISETP.NE.AND P1, PT, R4, 0x1, PT ;  /* 0x000000010400780c */ /* 0x002fce0003f25270 */
[----:B------:R-:W3:Y:S01]  /*1210*/  LDC.64 R6, c[0x0][0xb10] ;  /* 0x0002c400ff067b82 */ /* 0x000ee20000000a00 */
[----:B--2---:R-:W-:-:S07]  /*1220*/  ISETP.NE.AND P2, PT, R14, 0x1, PT ;  /* 0x000000010e00780c */ /* 0x004fce0003f45270 */
[----:B------:R-:W1:Y:S08]  /*1230*/  LDC R12, c[0x0][0xb20] ;  /* 0x0002c800ff0c7b82 */ /* 0x000e700000000800 */
[----:B------:R-:W2:Y:S01]  /*1240*/  LDC.64 R2, c[0x0][0xb28] ;  /* 0x0002ca00ff027b82 */ /* 0x000ea20000000a00 */
[----:B----4-:R-:W-:-:S04]  /*1250*/  IMAD.HI.U32 R17, R13, R5, RZ ;  /* 0x000000050d117227 */ /* 0x010fc800078e00ff */
[----:B------:R-:W-:-:S04]  /*1260*/  IMAD.HI.U32 R5, R15, R5, RZ ;  /* 0x000000050f057227 */ /* 0x000fc800078e00ff */
[----:B---3--:R-:W-:-:S05]  /*1270*/  IMAD.HI.U32 R18, R16, R6, RZ ;  /* 0x0000000610127227 */ /* 0x008fca00078e00ff */
[-C--:B------:R-:W-:Y:S01]  /*1280*/  @P2 SHF.R.U32.HI R16, RZ, R7.reuse, R18 ;  /* 0x00000007ff102219 */ /* 0x080fe20000011612 */
[----:B------:R-:W-:Y:S01]  /*1290*/  IMAD.HI.U32 R18, R9, R6, RZ ;  /* 0x0000000609127227 */ /* 0x000fe200078e00ff */
[-C--:B-1----:R-:W-:Y:S02]  /*12a0*/  @P1 SHF.R.U32.HI R13, RZ, R12.reuse, R17 ;  /* 0x0000000cff0d1219 */ /* 0x082fe40000011611 */
[----:B------:R-:W-:Y:S02]  /*12b0*/  SHF.R.U32.HI R5, RZ, R12, R5 ;  /* 0x0000000cff057219 */ /* 0x000fe40000011605 */
[----:B------:R-:W-:Y:S02]  /*12c0*/  SHF.R.U32.HI R18, RZ, R7, R18 ;  /* 0x00000007ff127219 */ /* 0x000fe40000011612 */
[----:B------:R-:W-:Y:S01]  /*12d0*/  SEL R5, R15, R5, !P1 ;  /* 0x000000050f057207 */ /* 0x000fe20004800000 */
[----:B--2---:R-:W-:Y:S01]  /*12e0*/  IMAD.HI.U32 R17, R13, R2, RZ ;  /* 0x000000020d117227 */ /* 0x004fe200078e00ff */
[----:B------:R-:W-:-:S03]  /*12f0*/  SEL R18, R9, R18, !P2 ;  /* 0x0000001209127207 */ /* 0x000fc60005000000 */
[----:B------:R-:W-:Y:S01]  /*1300*/  IMAD.HI.U32 R6, R16, R2, RZ ;  /* 0x0000000210067227 */ /* 0x000fe200078e00ff */
[----:B------:R-:W-:-:S04]  /*1310*/  @P0 SHF.R.U32.HI R13, RZ, R3, R17 ;  /* 0x00000003ff0d0219 */ /* 0x000fc80000011611 */
[----:B------:R-:W-:Y:S01]  /*1320*/  @P0 SHF.R.U32.HI R16, RZ, R3, R6 ;  /* 0x00000003ff100219 */ /* 0x000fe20000011606 */
[----:B------:R-:W-:-:S04]  /*1330*/  IMAD R13, R13, R11, RZ ;  /* 0x0000000b0d0d7224 */ /* 0x000fc800078e02ff */
[----:B------:R-:W-:Y:S01]  /*1340*/  IMAD R6, R16, R11, RZ ;  /* 0x0000000b10067224 */ /* 0x000fe200078e02ff */
[----:B------:R-:W-:-:S04]  /*1350*/  ISETP.GE.AND P1, PT, R5, R13, PT ;  /* 0x0000000d0500720c */ /* 0x000fc80003f26270 */
[----:B------:R-:W-:Y:S01]  /*1360*/  ISETP.GE.OR P1, PT, R18, R6, P1 ;  /* 0x000000061200720c */ /* 0x000fe20000f26670 */
[----:B------:R-:W-:-:S05]  /*1370*/  IMAD.HI.U32 R6, R5, R2, RZ ;  /* 0x0000000205067227 */ /* 0x000fca00078e00ff */
[----:B------:R-:W-:-:S04]  /*1380*/  SHF.R.U32.HI R6, RZ, R3, R6 ;  /* 0x00000003ff067219 */ /* 0x000fc80000011606 */
[----:B------:R-:W-:-:S03]  /*1390*/  SEL R6, R5, R6, !P0 ;  /* 0x0000000605067207 */ /* 0x000fc60004000000 */
[----:B------:R-:W-:Y:S01]  /*13a0*/  @!P1 IMAD.HI.U32 R7, R18, R2, RZ ;  /* 0x0000000212079227 */ /* 0x000fe200078e00ff */
[----:B------:R-:W-:-:S04]  /*13b0*/  IADD3 R2, PT, PT, -R6, RZ, RZ ;  /* 0x000000ff06027210 */ /* 0x000fc80007ffe1ff */
[----:B------:R-:W-:Y:S01]  /*13c0*/  @!P1 SHF.R.U32.HI R3, RZ, R3, R7 ;  /* 0x00000003ff039219 */ /* 0x000fe20000011607 */
[----:B------:R-:W-:Y:S01]  /*13d0*/  IMAD R2, R11, R2, R5 ;  /* 0x000000020b027224 */ /* 0x000fe200078e0205 */
[----:B------:R-:W-:Y:S02]  /*13e0*/  IADD3 R7, PT, PT, -R5, RZ, RZ ;  /* 0x000000ff05077210 */ /* 0x000fe40007ffe1ff */
[----:B------:R-:W-:-:S03]  /*13f0*/  @!P1 SEL R3, R18, R3, !P0 ;  /* 0x0000000312039207 */ /* 0x000fc60004000000 */
[----:B------:R-:W-:Y:S02]  /*1400*/  IMAD R7, R4, R7, R15 ;  /* 0x0000000704077224 */ /* 0x000fe400078e020f */
[--C-:B------:R-:W-:Y:S02]  /*1410*/  @!P1 IMAD.IADD R6, R6, 0x1, -R3.reuse ;  /* 0x0000000106069824 */ /* 0x100fe400078e0a03 */
[----:B------:R-:W-:Y:S01]  /*1420*/  @!P1 IMAD R3, R2, R16, R3 ;  /* 0x0000001002039224 */ /* 0x000fe200078e0203 */
[----:B------:R-:W-:Y:S01]  /*1430*/  IADD3 R2, PT, PT, -R18, RZ, RZ ;  /* 0x000000ff12027210 */ /* 0x000fe20007ffe1ff */
[----:B------:R-:W-:Y:S02]  /*1440*/  @!P1 IMAD R5, R6, R11, R18 ;  /* 0x0000000b06059224 */ /* 0x000fe400078e0212 */
[----:B------:R-:W-:Y:S02]  /*1450*/  @!P1 IMAD.MOV.U32 R18, RZ, RZ, R3 ;  /* 0x000000ffff129224 */ /* 0x000fe400078e0003 */
[----:B------:R-:W-:-:S02]  /*1460*/  IMAD R2, R14, R2, R9 ;  /* 0x000000020e027224 */ /* 0x000fc400078e0209 */
[----:B------:R-:W-:Y:S02]  /*1470*/  IMAD R15, R5, R4, R7 ;  /* 0x00000004050f7224 */ /* 0x000fe400078e0207 */
[----:B------:R-:W-:Y:S02]  /*1480*/  IMAD R14, R18, R14, R2 ;  /* 0x0000000e120e7224 */ /* 0x000fe400078e0202 */
.L_x_18:
[----:B------:R-:W-:Y:S05]  /*1490*/  BRA.U UP3, `(.L_x_19) ;  /* 0x0000000103407547 */ /* 0x000fea000b800000 */
[----:B------:R-:W1:Y:S08]  /*14a0*/  LDC.64 R4, c[0x0][0xb10] ;  /* 0x0002c400ff047b82 */ /* 0x000e700000000a00 */
[----:B------:R-:W2:Y:S08]  /*14b0*/  LDC.64 R2, c[0x0][0xb18] ;  /* 0x0002c600ff027b82 */ /* 0x000eb00000000a00 */
[----:B------:R-:W3:Y:S08]  /*14c0*/  LDC R6, c[0x0][0xb20] ;  /* 0x0002c800ff067b82 */ /* 0x000ef00000000800 */
[----:B------:R-:W4:Y:S01]  /*14d0*/  LDC R7, c[0x0][0xb0c] ;  /* 0x0002c300ff077b82 */ /* 0x000f220000000800 */
[----:B-1----:R-:W-:-:S05]  /*14e0*/  IMAD.HI.U32 R4, R14, R4, RZ ;  /* 0x000000040e047227 */ /* 0x002fca00078e00ff */
[----:B------:R-:W-:Y:S01]  /*14f0*/  SHF.R.U32.HI R4, RZ, R5, R4 ;  /* 0x00000005ff047219 */ /* 0x000fe20000011604 */
[----:B--2---:R-:W-:Y:S01]  /*1500*/  IMAD.HI.U32 R3, R15, R3, RZ ;  /* 0x000000030f037227 */ /* 0x004fe200078e00ff */
[----:B------:R-:W-:-:S04]  /*1510*/  ISETP.NE.AND P0, PT, R2, 0x1, PT ;  /* 0x000000010200780c */ /* 0x000fc80003f05270 */
[----:B---3--:R-:W-:-:S04]  /*1520*/  SHF.R.U32.HI R3, RZ, R6, R3 ;  /* 0x00000006ff037219 */ /* 0x008fc80000011603 */
[----:B------:R-:W-:Y:S02]  /*1530*/  SEL R3, R15, R3, !P0 ;  /* 0x000000030f037207 */ /* 0x000fe40004000000 */
[----:B----4-:R-:W-:-:S04]  /*1540*/  ISETP.NE.AND P1, PT, R7, 0x1, PT ;  /* 0x000000010700780c */ /* 0x010fc80003f25270 */
[----:B------:R-:W-:-:S05]  /*1550*/  SEL R5, R14, R4, !P1 ;  /* 0x000000040e057207 */ /* 0x000fca0004800000 */
[----:B------:R-:W-:Y:S02]  /*1560*/  IMAD.IADD R4, R3, 0x1, -R5 ;  /* 0x0000000103047824 */ /* 0x000fe400078e0a05 */
[----:B------:R-:W-:Y:S02]  /*1570*/  IMAD.IADD R3, R5, 0x1, -R3 ;  /* 0x0000000105037824 */ /* 0x000fe400078e0a03 */
[----:B------:R-:W-:Y:S02]  /*1580*/  IMAD R14, R4, R7, R14 ;  /* 0x00000007040e7224 */ /* 0x000fe400078e020e */
[----:B------:R-:W-:Y:S02]  /*1590*/  IMAD R15, R3, R2, R15 ;  /* 0x00000002030f7224 */ /* 0x000fe400078e020f */
.L_x_19:
[----:B------:R-:W-:Y:S05]  /*15a0*/  BRA.U !UP1, `(.L_x_20) ;  /* 0x00000001090c7547 */ /* 0x000fea000b800000 */
[----:B------:R-:W-:Y:S01]  /*15b0*/  UCGABAR_WAIT ;  /* 0x0000000000007dc7 */ /* 0x000fe20008000000 */
[----:B------:R-:W-:Y:S01]  /*15c0*/  CCTL.IVALL ;  /* 0x00000000ff00798f */ /* 0x000fe20002000000 */
[----:B------:R-:W-:Y:S05]  /*15d0*/  BRA `(.L_x_21) ;  /* 0x0000000000047947 */ /* 0x000fea0003800000 */
.L_x_20:
[----:B------:R-:W-:Y:S06]  /*15e0*/  BAR.SYNC.DEFER_BLOCKING 0x0 ;  /* 0x0000000000007b1d */ /* 0x000fec0000010000 */
.L_x_21:
[----:B------:R-:W-:Y:S05]  /*15f0*/  BRA.U UP2, `(.L_x_22) ;  /* 0x0000001502447547 */ /* 0x000fea000b800000 */
[----:B------:R-:W1:Y:S01]  /*1600*/  LDCU UR4, c[0x0][0x38c] ;  /* 0x00007180ff0477ac */ /* 0x000e620008000800 */
[----:B------:R-:W2:Y:S01]  /*1610*/  LDC R8, c[0x0][0x370] ;  /* 0x0000dc00ff087b82 */ /* 0x000ea20000000800 */
[C---:B------:R-:W-:Y:S01]  /*1620*/  IMAD.SHL.U32 R19, R9.reuse, 0x40, RZ ;  /* 0x0000004009137824 */ /* 0x040fe200078e00ff */
[----:B------:R-:W-:Y:S01]  /*1630*/  PLOP3.LUT P1, PT, PT, PT, UP5, 0x80, 0x8 ;  /* 0x000000000008781c */ /* 0x000fe20003f2f058 */
[----:B------:R-:W-:Y:S01]  /*1640*/  UISETP.NE.AND UP1, UPT, UR10, URZ, UPT ;  /* 0x000000ff0a00728c */ /* 0x000fe2000bf25270 */
[----:B------:R-:W-:Y:S01]  /*1650*/  ISETP.NE.AND P4, PT, R10, RZ, P5 ;  /* 0x000000ff0a00720c */ /* 0x000fe20002f85270 */
[----:B------:R-:W-:Y:S01]  /*1660*/  IMAD.SHL.U32 R18, R9, 0x80, RZ ;  /* 0x0000008009127824 */ /* 0x000fe200078e00ff */
[----:B------:R-:W-:Y:S01]  /*1670*/  PLOP3.LUT P1, PT, P1, PT, PT, 0x8, 0x80 ;  /* 0x000000000080781c */ /* 0x000fe20000f2e170 */
[----:B------:R-:W-:Y:S01]  /*1680*/  IMAD.MOV.U32 R17, RZ, RZ, 0x1 ;  /* 0x00000001ff117424 */ /* 0x000fe200078e00ff */
[----:B------:R-:W3:Y:S01]  /*1690*/  LDC R0, c[0x0][0x374] ;  /* 0x0000dd00ff007b82 */ /* 0x000ee20000000800 */
[----:B------:R-:W-:Y:S01]  /*16a0*/  IMAD.MOV.U32 R16, RZ, RZ, RZ ;  /* 0x000000ffff107224 */ /* 0x000fe200078e00ff */
[----:B------:R-:W-:Y:S01]  /*16b0*/  CS2R R12, SRZ ;  /* 0x00000000000c7805 */ /* 0x000fe2000001ff00 */
[----:B------:R-:W-:Y:S01]  /*16c0*/  IMAD.MOV.U32 R11, RZ, RZ, 0x1 ;  /* 0x00000001ff0b7424 */ /* 0x000fe200078e00ff */
[----:B------:R-:W-:Y:S01]  /*16d0*/  LOP3.LUT R19, R19, 0x40, RZ, 0xc0, !PT ;  /* 0x0000004013137812 */ /* 0x000fe200078ec0ff */
[----:B------:R-:W4:Y:S01]  /*16e0*/  LDCU.64 UR14, c[0x0][0x348] ;  /* 0x00006900ff0e77ac */ /* 0x000f220008000a00 */
[----:B-1----:R-:W-:-:S02]  /*16f0*/  UIADD3 UR5, UPT, UPT, UR4, 0x3f, URZ ;  /* 0x0000003f04057890 */ /* 0x002fc4000fffe0ff */
[----:B------:R-:W-:Y:S02]  /*1700*/  USEL UR22, UR6, 0x2, UP1 ;  /* 0x0000000206167887 */ /* 0x000fe40008800000 */
[----:B------:R-:W-:Y:S01]  /*1710*/  USHF.R.S32.HI UR7, URZ, 0x1f, UR5 ;  /* 0x0000001fff077899 */ /* 0x000fe20008011405 */
[----:B------:R-:W-:-:S03]  /*1720*/  UMOV UR23, URZ ;  /* 0x000000ff00177c82 */ /* 0x000fc60008000000 */
[----:B------:R-:W-:Y:S02]  /*1730*/  ULEA.HI UR7, UR7, UR5, URZ, 0x6 ;  /* 0x0000000507077291 */ /* 0x000fe4000f8f30ff */
[----:B------:R-:W-:Y:S02]  /*1740*/  UIADD3 UR5, UPT, UPT, UR4, -0x1, URZ ;  /* 0xffffffff04057890 */ /* 0x000fe4000fffe0ff */
[----:B------:R-:W-:Y:S02]  /*1750*/  USHF.R.S32.HI UR7, URZ, 0x6, UR7 ;  /* 0x00000006ff077899 */ /* 0x000fe40008011407 */
[----:B------:R-:W-:Y:S02]  /*1760*/  UISETP.GE.U32.AND UP2, UPT, UR5, -0x7f, UPT ;  /* 0xffffff810500788c */ /* 0x000fe4000bf46070 */
[----:B------:R-:W-:Y:S02]  /*1770*/  UISETP.LT.U32.AND UP0, UPT, UR7, 0x8, UPT ;  /* 0x000000080700788c */ /* 0x000fe4000bf01070 */
[----:B------:R-:W-:-:S02]  /*1780*/  UIADD3 UR4, UPT, UPT, UR4, 0x7e, URZ ;  /* 0x0000007e04047890 */ /* 0x000fc4000fffe0ff */
[----:B------:R-:W-:-:S04]  /*1790*/  USEL UR5, UR7, 0x8, UP0 ;  /* 0x0000000807057887 */ /* 0x000fc80008000000 */
[----:B------:R-:W-:Y:S02]  /*17a0*/  UIADD3 UR21, UPT, UPT, UR5, -0x1, URZ ;  /* 0xffffffff05157890 */ /* 0x000fe4000fffe0ff */
[----:B------:R-:W-:Y:S02]  /*17b0*/  @UP2 UIADD3 UR21, UPT, UPT, UR5, URZ, URZ ;  /* 0x000000ff05152290 */ /* 0x000fe4000fffe0ff */
[----:B------:R-:W-:Y:S02]  /*17c0*/  UIADD3 UR24, UPT, UPT, UR7, -UR5, URZ ;  /* 0x8000000507187290 */ /* 0x000fe4000fffe0ff */
[----:B------:R-:W-:Y:S02]  /*17d0*/  UIADD3 UR13, UPT, UPT, UR21, 0x1, URZ ;  /* 0x00000001150d7890 */ /* 0x000fe4000fffe0ff */
[----:B--2-4-:R-:W-:-:S12]  /*17e0*/  UIADD3 UR21, UPT, UPT, -UR21, URZ, URZ ;  /* 0x000000ff15157290 */ /* 0x014fd8000fffe1ff */
.L_x_42:
[----:B------:R-:W-:Y:S01]  /*17f0*/  UISETP.NE.AND UP0, UPT, UR37, URZ, UPT ;  /* 0x000000ff2500728c */ /* 0x000fe2000bf05270 */
[----:B------:R-:W1:Y:S08]  /*1800*/  S2UR UR37, SR_CgaCtaId ;  /* 0x00000000002579c3 */ /* 0x000e700000008800 */
[----:B------:R-:W-:Y:S05]  /*1810*/  BRA.U UP0, `(.L_x_23) ;  /* 0x0000000100347547 */ /* 0x000fea000b800000 */
[----:B------:R-:W2:Y:S01]  /*1820*/  S2R R2, SR_CgaCtaId ;  /* 0x0000000000027919 */ /* 0x000ea20000008800 */
[----:B------:R-:W-:-:S04]  /*1830*/  MOV R3, 0x400 ;  /* 0x0000040000037802 */ /* 0x000fc80000000f00 */
[----:B--2---:R-:W-:Y:S02]  /*1840*/  LEA R2, R2, R3, 0x18 ;  /* 0x0000000302027211 */ /* 0x004fe400078ec0ff */
[----:B------:R-:W-:-:S03]  /*1850*/  SHF.L.U32 R3, R11, 0x1f, RZ ;  /* 0x0000001f0b037819 */ /* 0x000fc600000006ff */
[----:B------:R-:W-:-:S04]  /*1860*/  IMAD R2, R12, 0x8, R2 ;  /* 0x000000080c027824 */ /* 0x000fc800078e0202 */
[----:B------:R-:W2:Y:S02]  /*1870*/  SYNCS.PHASECHK.TRANS64.TRYWAIT P0, [R2+URZ+0x140], R3 ;  /* 0x00014003020075a7 */ /* 0x000ea400080011ff */
[----:B--2---:R-:W-:Y:S05]  /*1880*/  @!P0 BRA `(.L_x_24) ;  /* 0x0000007c00a48947 */ /* 0x004fea0003800000 */
.L_x_153:
[----:B------:R-:W-:Y:S01]  /*1890*/  VIADD R12, R12, 0x1 ;  /* 0x000000010c0c7836 */ /* 0x000fe20000000000 */
[----:B------:R2:W-:Y:S04]  /*18a0*/  SYNCS.ARRIVE.TRANS64.A1T0 RZ, [R2+URZ+0x130], RZ ;  /* 0x000130ff02ff79a7 */ /* 0x0005e800081000ff */
[----:B------:R-:W-:-:S04]  /*18b0*/  ISETP.NE.AND P0, PT, R12, 0x2, PT ;  /* 0x000000020c00780c */ /* 0x000fc80003f05270 */
[----:B------:R-:W-:Y:S02]  /*18c0*/  SEL R12, R12, RZ, P0 ;  /* 0x000000ff0c0c7207 */ /* 0x000fe40000000000 */
[----:B--2---:R-:W-:-:S04]  /*18d0*/  SEL R2, RZ, 0x1, P0 ;  /* 0x00000001ff027807 */ /* 0x004fc80000000000 */
[----:B------:R-:W-:-:S07]  /*18e0*/  LOP3.LUT R11, R11, R2, RZ, 0x3c, !PT ;  /* 0x000000020b0b7212 */ /* 0x000fce00078e3cff */
.L_x_23:
[----:B------:R-:W-:Y:S01]  /*18f0*/  UMOV UR6, 0x400 ;  /* 0x0000040000067882 */ /* 0x000fe20000000000 */
[----:B------:R-:W-:Y:S01]  /*1900*/  SHF.L.U32 R2, R17, 0x1f, RZ ;  /* 0x0000001f11027819 */ /* 0x000fe200000006ff */
[----:B-1----:R-:W-:Y:S01]  /*1910*/  ULEA UR6, UR37, UR6, 0x18 ;  /* 0x0000000625067291 */ /* 0x002fe2000f8ec0ff */
[----:B------:R-:W-:Y:S01]  /*1920*/  R2UR UR35, R18 ;  /* 0x00000000122372ca */ /* 0x000fe200000e0000 */
[----:B------:R-:W-:Y:S01]  /*1930*/  UISETP.GE.U32.AND UP0, UPT, UR4, 0x7f, UPT ;  /* 0x0000007f0400788c */ /* 0x000fe2000bf06070 */
[----:B------:R-:W-:Y:S01]  /*1940*/  R2UR UR11, R19 ;  /* 0x00000000130b72ca */ /* 0x000fe200000e0000 */
[----:B------:R-:W-:Y:S01]  /*1950*/  ULEA UR8, UR23, UR6, 0x3 ;  /* 0x0000000617087291 */ /* 0x000fe2000f8e18ff */
[----:B------:R-:W-:-:S08]  /*1960*/  UMOV UR25, URZ ;  /* 0x000000ff00197c82 */ /* 0x000fd00008000000 */
[----:B------:R1:W2:Y:S01]  /*1970*/  SYNCS.PHASECHK.TRANS64.TRYWAIT P0, [UR8+0x40], R2 ;  /* 0x00004002ff0075a7 */ /* 0x0002a20008001108 */
[----:B------:R-:W-:-:S13]  /*1980*/  R2UR UR8, R15 ;  /* 0x000000000f0872ca */ /* 0x000fda00000e0000 */
[----:B------:R-:W-:Y:S01]  /*1990*/  ULEA UR11, UR8, UR11, 0x7 ;  /* 0x0000000b080b7291 */ /* 0x000fe2000f8e38ff */
[----:B-1----:R-:W-:-:S05]  /*19a0*/  LEA.HI R2, R14, R14, RZ, 0x1 ;  /* 0x0000000e0e027211 */ /* 0x002fca00078f08ff */
[----:B------:R-:W-:-:S05]  /*19b0*/  IMAD.SHL.U32 R2, R2, 0x80, RZ ;  /* 0x0000008002027824 */ /* 0x000fca00078e00ff */
[----:B------:R-:W-:-:S04]  /*19c0*/  LOP3.LUT R2, R2, 0xffffff00, RZ, 0xc0, !PT ;  /* 0xffffff0002027812 */ /* 0x000fc800078ec0ff */
[----:B------:R-:W-:-:S13]  /*19d0*/  R2UR UR9, R2 ;  /* 0x00000000020972ca */ /* 0x000fda00000e0000 */
[----:B------:R-:W-:Y:S01]  /*19e0*/  ULOP3.LUT UR35, UR9, 0x80, UR35, 0xf8, !UPT ;  /* 0x0000008009237892 */ /* 0x000fe2000f8ef823 */
[----:B------:R-:W-:Y:S11]  /*19f0*/  BRA.U !UP0, `(.L_x_25) ;  /* 0x0000000108c07547 */ /* 0x000ff6000b800000 */
[----:B------:R-:W-:Y:S01]  /*1a00*/  UMOV UR16, UR21 ;  /* 0x0000001500107c82 */ /* 0x000fe20008000000 */
[----:B------:R-:W-:Y:S01]  /*1a10*/  UMOV UR17, UR23 ;  /* 0x0000001700117c82 */ /* 0x000fe20008000000 */
[----:B------:R-:W-:-:S05]  /*1a20*/  UMOV UR34, URZ ;  /* 0x000000ff00227c82 */ /* 0x000fca0008000000 */
.L_x_31:
[----:B------:R-:W-:Y:S01]  /*1a30*/  ULEA UR33, UR17, UR6, 0x3 ;  /* 0x0000000611217291 */ /* 0x000fe2000f8e18ff */
[----:B------:R-:W-:Y:S01]  /*1a40*/  @P5 MOV R3, 0xc000 ;  /* 0x0000c00000035802 */ /* 0x000fe20000000f00 */
[----:B-12-4-:R-:W-:Y:S10]  /*1a50*/  @P0 BRA `(.L_x_26) ;  /* 0x00000000000c0947 */ /* 0x016ff40003800000 */
[----:B------:R-:W-:-:S04]  /*1a60*/  SHF.L.U32 R4, R17, 0x1f, RZ ;  /* 0x0000001f11047819 */ /* 0x000fc800000006ff */
[----:B------:R-:W1:Y:S02]  /*1a70*/  SYNCS.PHASECHK.TRANS64.TRYWAIT P0, [UR33+0x40], R4 ;  /* 0x00004004ff0075a7 */ /* 0x000e640008001121 */
[----:B-1----:R-:W-:Y:S05]  /*1a80*/  @!P0 BRA `(.L_x_27) ;  /* 0x0000007c00388947 */ /* 0x002fea0003800000 */
.L_x_26:
[----:B------:R2:W-:Y:S01]  /*1a90*/  @P5 SYNCS.ARRIVE.TRANS64 RZ, [UR33], R3 ;  /* 0x00000003ffff59a7 */ /* 0x0005e20008000021 */
[----:B------:R-:W-:Y:S02]  /*1aa0*/  ULOP3.LUT UR8, UR22, 0x2, URZ, 0xfc, !UPT ;  /* 0x0000000216087892 */ /* 0x000fe4000f8efcff */
[----:B------:R-:W-:Y:S02]  /*1ab0*/  UIADD3 UR16, UPT, UPT, UR16, 0x1, URZ ;  /* 0x0000000110107890 */ /* 0x000fe4000fffe0ff */
[----:B------:R-:W-:Y:S02]  /*1ac0*/  UISETP.NE.AND UP0, UPT, UR8, 0x2, UPT ;  /* 0x000000020800788c */ /* 0x000fe4000bf05270 */
[----:B------:R-:W-:-:S07]  /*1ad0*/  UISETP.NE.AND UP2, UPT, UR16, 0x1, UPT ;  /* 0x000000011000788c */ /* 0x000fce000bf45270 */
[----:B------:R-:W-:Y:S05]  /*1ae0*/  BRA.U UP0, `(.L_x_28) ;  /* 0x0000000100047547 */ /* 0x000fea000b800000 */
[----:B------:R-:W-:Y:S05]  /*1af0*/  BPT.TRAP 0x1 ;  /* 0x000000040000795c */ /* 0x000fea0000300000 */
.L_x_28:
[----:B------:R-:W-:Y:S04]  /*1b00*/  BSSY.RECONVERGENT B0, `(.L_x_29) ;  /* 0x0000003000007945 */ /* 0x000fe80003800200 */
[----:B------:R-:W-:Y:S05]  /*1b10*/  @!P4 BRA `(.L_x_30) ;  /* 0x000000000004c947 */ /* 0x000fea0003800000 */
[----:B------:R-:W-:Y:S05]  /*1b20*/  BPT.TRAP 0x1 ;  /* 0x000000040000795c */ /* 0x000fea0000300000 */
.L_x_30:
[----:B------:R-:W-:Y:S05]  /*1b30*/  BSYNC.RECONVERGENT B0 ;  /* 0x0000000000007941 */ /* 0x000fea0003800200 */
.L_x_29:
[----:B------:R-:W-:Y:S02]  /*1b40*/  UIADD3 UR23, UPT, UPT, UR17, 0x1, URZ ;  /* 0x0000000111177890 */ /* 0x000fe4000fffe0ff */
[----:B------:R-:W-:Y:S02]  /*1b50*/  ULEA UR32, UR17, UR6, 0xe ;  /* 0x0000000611207291 */ /* 0x000fe4000f8e70ff */
[----:B------:R-:W-:Y:S02]  /*1b60*/  UISETP.NE.AND UP0, UPT, UR23, 0x8, UPT ;  /* 0x000000081700788c */ /* 0x000fe4000bf05270 */
[----:B------:R-:W-:Y:S02]  /*1b70*/  UIADD3 UR28, UP1, UPT, UR14, 0x80, URZ ;  /* 0x000000800e1c7890 */ /* 0x000fe4000ff3e0ff */
[----:B------:R-:W-:Y:S02]  /*1b80*/  USEL UR9, URZ, 0x1, UP0 ;  /* 0x00000001ff097887 */ /* 0x000fe40008000000 */
[----:B------:R-:W-:-:S02]  /*1b90*/  USEL UR23, UR23, URZ, UP0 ;  /* 0x000000ff17177287 */ /* 0x000fc40008000000 */
[----:B------:R-:W-:Y:S02]  /*1ba0*/  UIADD3 UR26, UP0, UPT, UR14, 0x180, URZ ;  /* 0x000001800e1a7890 */ /* 0x000fe4000ff1e0ff */
[----:B------:R-:W-:Y:S01]  /*1bb0*/  ULEA UR8, UR23, UR6, 0x3 ;  /* 0x0000000617087291 */ /* 0x000fe2000f8e18ff */
[----:B------:R-:W-:Y:S01]  /*1bc0*/  LOP3.LUT R17, R17, UR9, RZ, 0x3c, !PT ;  /* 0x0000000911117c12 */ /* 0x000fe2000f8e3cff */
[----:B------:R-:W-:Y:S02]  /*1bd0*/  ULOP3.LUT UR33, UR33, 0xfefffff8, URZ, 0xc0, !UPT ;  /* 0xfefffff821217892 */ /* 0x000fe4000f8ec0ff */
[----:B------:R-:W-:Y:S01]  /*1be0*/  UIADD3.X UR29, UPT, UPT, URZ, UR15, URZ, UP1, !UPT ;  /* 0x0000000fff1d7290 */ /* 0x000fe20008ffe4ff */
[----:B-1----:R-:W-:Y:S01]  /*1bf0*/  SHF.L.U32 R2, R17, 0x1f, RZ ;  /* 0x0000001f11027819 */ /* 0x002fe200000006ff */
[----:B------:R-:W-:Y:S02]  /*1c00*/  UIADD3 UR32, UPT, UPT, UR32, 0x8400, URZ ;  /* 0x0000840020207890 */ /* 0x000fe4000fffe0ff */
[----:B------:R-:W-:Y:S01]  /*1c10*/  UIADD3.X UR27, UPT, UPT, URZ, UR15, URZ, UP0, !UPT ;  /* 0x0000000fff1b7290 */ /* 0x000fe200087fe4ff */
[----:B------:R1:W4:Y:S01]  /*1c20*/  SYNCS.PHASECHK.TRANS64.TRYWAIT P0, [UR8+0x40], R2 ;  /* 0x00004002ff0075a7 */ /* 0x0003220008001108 */
[----:B------:R-:W-:Y:S01]  /*1c30*/  ULEA UR8, UR17, UR6, 0xd ;  /* 0x0000000611087291 */ /* 0x000fe2000f8e68ff */
[----:B------:R-:W-:Y:S01]  /*1c40*/  UMOV UR18, 0x0 ;  /* 0x0000000000127882 */ /* 0x000fe20000000000 */
[----:B------:R-:W-:-:S02]  /*1c50*/  UMOV UR19, 0x10000000 ;  /* 0x1000000000137882 */ /* 0x000fc40000000000 */
[----:B------:R-:W-:Y:S01]  /*1c60*/  UIADD3 UR8, UPT, UPT, UR8, 0x28400, URZ ;  /* 0x0002840008087890 */ /* 0x000fe2000fffe0ff */
[----:B------:R2:W-:Y:S01]  /*1c70*/  UTMALDG.3D.2CTA [UR32], [UR28], desc[UR18] ;  /* 0x000012201c0075b4 */ /* 0x0005e20008211000 */
[----:B------:R-:W-:Y:S01]  /*1c80*/  UMOV UR10, UR34 ;  /* 0x00000022000a7c82 */ /* 0x000fe20008000000 */
[----:B------:R-:W-:Y:S01]  /*1c90*/  UMOV UR12, UR36 ;  /* 0x00000024000c7c82 */ /* 0x000fe20008000000 */
[----:B------:R-:W-:Y:S01]  /*1ca0*/  UMOV UR9, UR33 ;  /* 0x0000002100097c82 */ /* 0x000fe20008000000 */
[----:B------:R-:W-:Y:S01]  /*1cb0*/  UMOV UR25, UR13 ;  /* 0x0000000d00197c82 */ /* 0x000fe20008000000 */
[----:B------:R-:W-:-:S03]  /*1cc0*/  UMOV UR17, UR23 ;  /* 0x0000001700117c82 */ /* 0x000fc60008000000 */
[----:B------:R1:W-:Y:S01]  /*1cd0*/  UTMALDG.3D.2CTA [UR8], [UR26], desc[UR18] ;  /* 0x000012081a0075b4 */ /* 0x0003e20008211000 */
[----:B--2---:R-:W-:Y:S01]  /*1ce0*/  UIADD3 UR34, UPT, UPT, UR34, 0x40, URZ ;  /* 0x0000004022227890 */ /* 0x004fe2000fffe0ff */
[----:B------:R-:W-:Y:S11]  /*1cf0*/  BRA.U UP2, `(.L_x_31) ;  /* 0xfffffffd024c7547 */ /* 0x000ff6000b83ffff */
.L_x_25:
[----:B-1----:R-:W-:Y:S01]  /*1d00*/  ULEA UR8, UR23, UR6, 0x3 ;  /* 0x0000000617087291 */ /* 0x002fe2000f8e18ff */
[----:B------:R-:W-:Y:S01]  /*1d10*/  SHF.L.U32 R2, R17, 0x1f, RZ ;  /* 0x0000001f11027819 */ /* 0x000fe200000006ff */
[----:B------:R-:W-:Y:S01]  /*1d20*/  @!P1 SYNCS.ARRIVE.TRANS64.A1T0 RZ, [UR6+0xc8], RZ ;  /* 0x0000c8ffffff99a7 */ /* 0x000fe20008100006 */
[----:B------:R-:W-:-:S06]  /*1d30*/  UISETP.GT.AND UP0, UPT, UR7, UR5, UPT ;  /* 0x000000050700728c */ /* 0x000fcc000bf04270 */
[----:B--2-4-:R1:W2:Y:S03]  /*1d40*/  SYNCS.PHASECHK.TRANS64.TRYWAIT P0, [UR8+0x40], R2 ;  /* 0x00004002ff0075a7 */ /* 0x0142a60008001108 */
[----:B------:R-:W-:Y:S05]  /*1d50*/  BRA.U !UP0, `(.L_x_32) ;  /* 0x0000000108c07547 */ /* 0x000fea000b800000 */
[----:B------:R-:W-:Y:S01]  /*1d60*/  UIADD3 UR26, UPT, UPT, UR24, UR25, URZ ;  /* 0x00000019181a7290 */ /* 0x000fe2000fffe0ff */
[----:B------:R-:W-:-:S11]  /*1d70*/  UMOV UR27, UR23 ;  /* 0x00000017001b7c82 */ /* 0x000fd60008000000 */
.L_x_38:
[----:B------:R-:W-:Y:S01]  /*1d80*/  ULEA UR17, UR27, UR6, 0x3 ;  /* 0x000000061b117291 */ /* 0x000fe2000f8e18ff */
[----:B--2---:R-:W-:Y:S01]  /*1d90*/  @P5 MOV R3, 0xc000 ;  /* 0x0000c00000035802 */ /* 0x004fe20000000f00 */
[----:B-12---:R-:W-:Y:S10]  /*1da0*/  @P0 BRA `(.L_x_33) ;  /* 0x00000000000c0947 */ /* 0x006ff40003800000 */
[----:B------:R-:W-:-:S04]  /*1db0*/  SHF.L.U32 R4, R17, 0x1f, RZ ;  /* 0x0000001f11047819 */ /* 0x000fc800000006ff */
[----:B------:R-:W2:Y:S02]  /*1dc0*/  SYNCS.PHASECHK.TRANS64.TRYWAIT P0, [UR17+0x40], R4 ;  /* 0x00004004ff0075a7 */ /* 0x000ea40008001111 */
[----:B--2---:R-:W-:Y:S05]  /*1dd0*/  @!P0 BRA `(.L_x_34) ;  /* 0x00000078007c8947 */ /* 0x004fea0003800000 */
.L_x_33:
[----:B------:R2:W-:Y:S01]  /*1de0*/  @P5 SYNCS.ARRIVE.TRANS64 RZ, [UR17], R3 ;  /* 0x00000003ffff59a7 */ /* 0x0005e20008000011 */
[----:B------:R-:W-:-:S04]  /*1df0*/  ULOP3.LUT UR8, UR22, 0x2, URZ, 0xfc, !UPT ;  /* 0x0000000216087892 */ /* 0x000fc8000f8efcff */
[----:B------:R-:W-:-:S09]  /*1e00*/  UISETP.NE.AND UP0, UPT, UR8, 0x2, UPT ;  /* 0x000000020800788c */ /* 0x000fd2000bf05270 */
[----:B------:R-:W-:Y:S05]  /*1e10*/  BRA.U UP0, `(.L_x_35) ;  /* 0x0000000100047547 */ /* 0x000fea000b800000 */
[----:B------:R-:W-:Y:S05]  /*1e20*/  BPT.TRAP 0x1 ;  /* 0x000000040000795c */ /* 0x000fea0000300000 */
.L_x_35:
[----:B------:R-:W-:Y:S04]  /*1e30*/  BSSY.RECONVERGENT B0, `(.L_x_36) ;  /* 0x0000003000007945 */ /* 0x000fe80003800200 */
[----:B------:R-:W-:Y:S05]  /*1e40*/  @!P4 BRA `(.L_x_37) ;  /* 0x000000000004c947 */ /* 0x000fea0003800000 */
[----:B------:R-:W-:Y:S05]  /*1e50*/  BPT.TRAP 0x1 ;  /* 0x000000040000795c */ /* 0x000fea0000300000 */
.L_x_37:
[----:B------:R-:W-:Y:S05]  /*1e60*/  BSYNC.RECONVERGENT B0 ;  /* 0x0000000000007941 */ /* 0x000fea0003800200 */
.L_x_36:
        /* <DEDUP_REMOVED lines=9> */
[----:B------:R-:W-:Y:S02]  /*1f00*/  USHF.L.U32 UR18, UR25, 0x6, URZ ;  /* 0x0000000619127899 */ /* 0x000fe400080006ff */
[----:B------:R-:W-:Y:S01]  /*1f10*/  ULOP3.LUT UR17, UR17, 0xfefffff8, URZ, 0xc0, !UPT ;  /* 0xfefffff811117892 */ /* 0x000fe2000f8ec0ff */
[----:B-1----:R-:W-:Y:S01]  /*1f20*/  SHF.L.U32 R2, R17, 0x1f, RZ ;  /* 0x0000001f11027819 */ /* 0x002fe200000006ff */
[----:B------:R-:W-:Y:S02]  /*1f30*/  UIADD3 UR16, UPT, UPT, UR16, 0x8400, URZ ;  /* 0x0000840010107890 */ /* 0x000fe4000fffe0ff */
[----:B------:R-:W-:Y:S01]  /*1f40*/  UIADD3.X UR33, UPT, UPT, URZ, UR15, URZ, UP1, !UPT ;  /* 0x0000000fff217290 */ /* 0x000fe20008ffe4ff */
[----:B------:R4:W1:Y:S01]  /*1f50*/  SYNCS.PHASECHK.TRANS64.TRYWAIT P0, [UR8+0x40], R2 ;  /* 0x00004002ff0075a7 */ /* 0x0008620008001108 */
[----:B------:R-:W-:-:S02]  /*1f60*/  ULEA UR8, UR27, UR6, 0xd ;  /* 0x000000061b087291 */ /* 0x000fc4000f8e68ff */
[----:B------:R-:W-:Y:S02]  /*1f70*/  UIADD3.X UR31, UPT, UPT, URZ, UR15, URZ, UP0, !UPT ;  /* 0x0000000fff1f7290 */ /* 0x000fe400087fe4ff */
[----:B------:R-:W-:Y:S01]  /*1f80*/  UIADD3 UR8, UPT, UPT, UR8, 0x28400, URZ ;  /* 0x0002840008087890 */ /* 0x000fe2000fffe0ff */
[----:B------:R-:W-:Y:S01]  /*1f90*/  UMOV UR28, 0x0 ;  /* 0x00000000001c7882 */ /* 0x000fe20000000000 */
[----:B------:R-:W-:Y:S01]  /*1fa0*/  UMOV UR29, 0x10000000 ;  /* 0x10000000001d7882 */ /* 0x000fe20000000000 */
[----:B------:R-:W-:Y:S01]  /*1fb0*/  UMOV UR19, UR35 ;  /* 0x0000002300137c82 */ /* 0x000fe20008000000 */
[----:B------:R-:W-:Y:S01]  /*1fc0*/  UMOV UR20, UR36 ;  /* 0x0000002400147c82 */ /* 0x000fe20008000000 */
[----:B------:R-:W-:Y:S01]  /*1fd0*/  UMOV UR12, UR36 ;  /* 0x00000024000c7c82 */ /* 0x000fe20008000000 */
[----:B------:R-:W-:Y:S01]  /*1fe0*/  UMOV UR9, UR17 ;  /* 0x0000001100097c82 */ /* 0x000fe20008000000 */
[----:B------:R-:W-:Y:S01]  /*1ff0*/  UMOV UR10, UR18 ;  /* 0x00000012000a7c82 */ /* 0x000fe20008000000 */
[----:B------:R4:W-:Y:S01]  /*2000*/  UTMALDG.3D.2CTA [UR16], [UR32], desc[UR28] ;  /* 0x00001c10200075b4 */ /* 0x0009e20008211000 */
[----:B------:R-:W-:Y:S01]  /*2010*/  UIADD3 UR25, UPT, UPT, UR25, 0x1, URZ ;  /* 0x0000000119197890 */ /* 0x000fe2000fffe0ff */
[----:B------:R-:W-:-:S03]  /*2020*/  UMOV UR27, UR23 ;  /* 0x00000017001b7c82 */ /* 0x000fc60008000000 */
[----:B------:R-:W-:Y:S01]  /*2030*/  UISETP.NE.AND UP0, UPT, UR25, UR26, UPT ;  /* 0x0000001a1900728c */ /* 0x000fe2000bf05270 */
[----:B------:R4:W-:Y:S08]  /*2040*/  UTMALDG.3D.2CTA [UR8], [UR30], desc[UR28] ;  /* 0x00001c081e0075b4 */ /* 0x0009f00008211000 */
[----:B----4-:R-:W-:Y:S05]  /*2050*/  BRA.U UP0, `(.L_x_38) ;  /* 0xfffffffd00487547 */ /* 0x010fea000b83ffff */
.L_x_32:
[C---:B-1----:R-:W-:Y:S01]  /*2060*/  LEA R2, R16.reuse, UR6, 0x3 ;  /* 0x0000000610027c11 */ /* 0x042fe2000f8e18ff */
[----:B------:R-:W-:Y:S01]  /*2070*/  NOP ;  /* 0x0000000000007918 */ /* 0x000fe20000000000 */
[----:B--2---:R-:W-:Y:S02]  /*2080*/  SHF.L.U32 R3, R13, 0x1f, RZ ;  /* 0x0000001f0d037819 */ /* 0x004fe400000006ff */
[----:B------:R-:W-:Y:S02]  /*2090*/  LEA R4, R16, UR6, 0x4 ;  /* 0x0000000610047c11 */ /* 0x000fe4000f8e20ff */
[----:B------:R-:W1:Y:S02]  /*20a0*/  SYNCS.PHASECHK.TRANS64.TRYWAIT P0, [R2+URZ+0xd0], R3 ;  /* 0x0000d003020075a7 */ /* 0x000e6400080011ff */
[----:B-1----:R-:W-:Y:S05]  /*20b0*/  @!P0 BRA `(.L_x_39) ;  /* 0x0000007400dc8947 */ /* 0x002fea0003800000 */
.L_x_156:
[----:B------:R-:W2:Y:S01]  /*20c0*/  LDS.128 R4, [R4+0x160] ;  /* 0x0001600004047984 */ /* 0x000ea20000000c00 */
[----:B------:R-:W-:Y:S01]  /*20d0*/  ISETP.GE.AND P0, PT, R40, 0x1, PT ;  /* 0x000000012800780c */ /* 0x000fe20003f06270 */
[----:B-1----:R-:W-:Y:S01]  /*20e0*/  VIADD R2, R2, 0xe0 ;  /* 0x000000e002027836 */ /* 0x002fe20000000000 */
[----:B------:R-:W-:Y:S01]  /*20f0*/  @!PT LDS RZ, [RZ] ;  /* 0x00000000fffff984 */ /* 0x000fe20000000800 */
[----:B------:R-:W-:Y:S01]  /*2100*/  @!PT LDS RZ, [RZ] ;  /* 0x00000000fffff984 */ /* 0x000fe20000000800 */
[----:B------:R-:W-:Y:S01]  /*2110*/  @!PT LDS RZ, [RZ] ;  /* 0x00000000fffff984 */ /* 0x000fe20000000800 */
[----:B------:R-:W-:Y:S01]  /*2120*/  @!PT LDS RZ, [RZ] ;  /* 0x00000000fffff984 */ /* 0x000fe20000000800 */
[----:B------:R1:W-:Y:S06]  /*2130*/  MEMBAR.ALL.CTA ;  /* 0x0000000000007992 */ /* 0x0003ec0000008000 */
[----:B-1----:R-:W1:Y:S01]  /*2140*/  FENCE.VIEW.ASYNC.S ;  /* 0x00000000000073c6 */ /* 0x002e620000000000 */
[----:B------:R-:W-:-:S04]  /*2150*/  PRMT R2, RZ, 0x654, R2 ;  /* 0x00000654ff027816 */ /* 0x000fc80000000002 */
[----:B-1----:R1:W-:Y:S01]  /*2160*/  SYNCS.ARRIVE.TRANS64.RED.A1T0 RZ, [R2+URZ], RZ ;  /* 0x000000ff02ff79a7 */ /* 0x0023e200081004ff */
[----:B--2---:R-:W-:-:S13]  /*2170*/  LOP3.LUT P2, RZ, R6, 0x1, RZ, 0xc0, !PT ;  /* 0x0000000106ff7812 */ /* 0x004fda000784c0ff */
[----:B------:R-:W-:Y:S01]  /*2180*/  @P2 SHF.R.U32.HI R3, RZ, 0x10, R5 ;  /* 0x00000010ff032819 */ /* 0x000fe20000011605 */
[----:B------:R-:W-:Y:S01]  /*2190*/  VOTEU.ANY UP0, P2 ;  /* 0x0000000000ff7886 */ /* 0x000fe20001000100 */
[----:B------:R-:W-:Y:S02]  /*21a0*/  @P2 MOV R10, R4 ;  /* 0x00000004000a2202 */ /* 0x000fe40000000f00 */
[----:B------:R-:W-:Y:S02]  /*21b0*/  @P2 R2UR.BROADCAST UR8, R3 ;  /* 0x00000000030822ca */ /* 0x000fe400008e0000 */
[----:B------:R-:W-:-:S11]  /*21c0*/  @P2 LOP3.LUT R9, R5, 0xffff, RZ, 0xc0, !PT ;  /* 0x0000ffff05092812 */ /* 0x000fd600078ec0ff */
[----:B------:R-:W-:Y:S01]  /*21d0*/  @UP0 UMOV UR36, UR8 ;  /* 0x0000000800240c82 */ /* 0x000fe20008000000 */
[----:B-1----:R-:W-:Y:S05]  /*21e0*/  @!P0 BRA `(.L_x_40) ;  /* 0x0000000000b88947 */ /* 0x002fea0003800000 */
[----:B------:R-:W3:Y:S01]  /*21f0*/  LDC.64 R4, c[0x0][0xb18] ;  /* 0x0002c600ff047b82 */ /* 0x000ee20000000a00 */
[----:B------:R-:W-:-:S07]  /*2200*/  ISETP.NE.AND P3, PT, R40, 0x1, PT ;  /* 0x000000012800780c */ /* 0x000fce0003f65270 */
[----:B------:R-:W1:Y:S08]  /*2210*/  LDC.64 R6, c[0x0][0xb10] ;  /* 0x0002c400ff067b82 */ /* 0x000e700000000a00 */
[----:B------:R-:W2:Y:S08]  /*2220*/  LDC R14, c[0x0][0xb20] ;  /* 0x0002c800ff0e7b82 */ /* 0x000eb00000000800 */
[----:B------:R-:W4:Y:S01]  /*2230*/  LDC R15, c[0x0][0xb0c] ;  /* 0x0002c300ff0f7b82 */ /* 0x000f220000000800 */
[----:B---3--:R-:W-:Y:S01]  /*2240*/  IMAD.HI.U32 R21, R0, R5, RZ ;  /* 0x0000000500157227 */ /* 0x008fe200078e00ff */
[----:B------:R-:W-:-:S03]  /*2250*/  ISETP.NE.AND P0, PT, R4, 0x1, PT ;  /* 0x000000010400780c */ /* 0x000fc60003f05270 */
[----:B------:R-:W-:-:S03]  /*2260*/  IMAD.HI.U32 R5, R9, R5, RZ ;  /* 0x0000000509057227 */ /* 0x000fc600078e00ff */
[----:B------:R-:W3:Y:S01]  /*2270*/  LDC.64 R2, c[0x0][0xb28] ;  /* 0x0002ca00ff027b82 */ /* 0x000ee20000000a00 */
[----:B-1----:R-:W-:-:S04]  /*2280*/  IMAD.HI.U32 R22, R8, R6, RZ ;  /* 0x0000000608167227 */ /* 0x002fc800078e00ff */
[----:B------:R-:W-:Y:S01]  /*2290*/  IMAD.HI.U32 R23, R10, R6, RZ ;  /* 0x000000060a177227 */ /* 0x000fe200078e00ff */
[----:B------:R-:W-:Y:S02]  /*22a0*/  SHF.R.U32.HI R22, RZ, R7, R22 ;  /* 0x00000007ff167219 */ /* 0x000fe40000011616 */
[-C--:B--2---:R-:W-:Y:S02]  /*22b0*/  SHF.R.U32.HI R21, RZ, R14.reuse, R21 ;  /* 0x0000000eff157219 */ /* 0x084fe40000011615 */
[----:B------:R-:W-:Y:S02]  /*22c0*/  SHF.R.U32.HI R5, RZ, R14, R5 ;  /* 0x0000000eff057219 */ /* 0x000fe40000011605 */
[----:B------:R-:W-:Y:S02]  /*22d0*/  SEL R21, R0, R21, !P0 ;  /* 0x0000001500157207 */ /* 0x000fe40004000000 */
[----:B------:R-:W-:Y:S02]  /*22e0*/  SHF.R.U32.HI R23, RZ, R7, R23 ;  /* 0x00000007ff177219 */ /* 0x000fe40000011617 */
[----:B----4-:R-:W-:-:S02]  /*22f0*/  ISETP.NE.AND P1, PT, R15, 0x1, PT ;  /* 0x000000010f00780c */ /* 0x010fc40003f25270 */
[----:B------:R-:W-:Y:S02]  /*2300*/  SEL R5, R9, R5, !P0 ;  /* 0x0000000509057207 */ /* 0x000fe40004000000 */
[----:B------:R-:W-:Y:S02]  /*2310*/  SEL R22, R8, R22, !P1 ;  /* 0x0000001608167207 */ /* 0x000fe40004800000 */
[----:B------:R-:W-:Y:S01]  /*2320*/  SEL R23, R10, R23, !P1 ;  /* 0x000000170a177207 */ /* 0x000fe20004800000 */
[----:B---3--:R-:W-:-:S04]  /*2330*/  IMAD.HI.U32 R20, R21, R2, RZ ;  /* 0x0000000215147227 */ /* 0x008fc800078e00ff */
        /* <DEDUP_REMOVED lines=10> */
[----:B------:R-:W-:-:S04]  /*23e0*/  @!P0 IMAD.HI.U32 R7, R23, R2, RZ ;  /* 0x0000000217078227 */ /* 0x000fc800078e00ff */
[----:B------:R-:W-:Y:S01]  /*23f0*/  IMAD.MOV R2, RZ, RZ, -R6 ;  /* 0x000000ffff027224 */ /* 0x000fe200078e0a06 */
[----:B------:R-:W-:Y:S02]  /*2400*/  @!P0 SHF.R.U32.HI R3, RZ, R3, R7 ;  /* 0x00000003ff038219 */ /* 0x000fe40000011607 */
[----:B------:R-:W-:Y:S01]  /*2410*/  IADD3 R7, PT, PT, -R5, RZ, RZ ;  /* 0x000000ff05077210 */ /* 0x000fe20007ffe1ff */
[----:B------:R-:W-:Y:S01]  /*2420*/  IMAD R2, R40, R2, R5 ;  /* 0x0000000228027224 */ /* 0x000fe200078e0205 */
        /* <DEDUP_REMOVED lines=10> */
.L_x_40:
[----:B------:R-:W1:Y:S02]  /*24d0*/  LDCU UR8, c[0x0][0xb30] ;  /* 0x00016600ff0877ac */ /* 0x000e640008000800 */
[----:B-1----:R-:W-:-:S09]  /*24e0*/  UISETP.NE.AND UP0, UPT, UR8, 0x1, UPT ;  /* 0x000000010800788c */ /* 0x002fd2000bf05270 */
[----:B------:R-:W-:Y:S05]  /*24f0*/  BRA.U UP0, `(.L_x_41) ;  /* 0x0000000100407547 */ /* 0x000fea000b800000 */
[----:B------:R-:W1:Y:S08]  /*2500*/  LDC.64 R4, c[0x0][0xb10] ;  /* 0x0002c400ff047b82 */ /* 0x000e700000000a00 */
[----:B------:R-:W2:Y:S08]  /*2510*/  LDC.64 R2, c[0x0][0xb18] ;  /* 0x0002c600ff027b82 */ /* 0x000eb00000000a00 */
[----:B------:R-:W4:Y:S08]  /*2520*/  LDC R6, c[0x0][0xb20] ;  /* 0x0002c800ff067b82 */ /* 0x000f300000000800 */
[----:B------:R-:W3:Y:S01]  /*2530*/  LDC R7, c[0x0][0xb0c] ;  /* 0x0002c300ff077b82 */ /* 0x000ee20000000800 */
[----:B-1----:R-:W-:-:S05]  /*2540*/  IMAD.HI.U32 R4, R10, R4, RZ ;  /* 0x000000040a047227 */ /* 0x002fca00078e00ff */
[----:B------:R-:W-:Y:S01]  /*2550*/  SHF.R.U32.HI R4, RZ, R5, R4 ;  /* 0x00000005ff047219 */ /* 0x000fe20000011604 */
[----:B--2---:R-:W-:Y:S01]  /*2560*/  IMAD.HI.U32 R3, R9, R3, RZ ;  /* 0x0000000309037227 */ /* 0x004fe200078e00ff */
[----:B------:R-:W-:-:S04]  /*2570*/  ISETP.NE.AND P0, PT, R2, 0x1, PT ;  /* 0x000000010200780c */ /* 0x000fc80003f05270 */
[----:B----4-:R-:W-:-:S04]  /*2580*/  SHF.R.U32.HI R3, RZ, R6, R3 ;  /* 0x00000006ff037219 */ /* 0x010fc80000011603 */
[----:B------:R-:W-:Y:S02]  /*2590*/  SEL R3, R9, R3, !P0 ;  /* 0x0000000309037207 */ /* 0x000fe40004000000 */
[----:B---3--:R-:W-:-:S04]  /*25a0*/  ISETP.NE.AND P1, PT, R7, 0x1, PT ;  /* 0x000000010700780c */ /* 0x008fc80003f25270 */
[----:B------:R-:W-:-:S05]  /*25b0*/  SEL R4, R10, R4, !P1 ;  /* 0x000000040a047207 */ /* 0x000fca0004800000 */
[----:B------:R-:W-:Y:S02]  /*25c0*/  IMAD.IADD R5, R3, 0x1, -R4 ;  /* 0x0000000103057824 */ /* 0x000fe400078e0a04 */
[----:B------:R-:W-:Y:S02]  /*25d0*/  IMAD.IADD R3, R4, 0x1, -R3 ;  /* 0x0000000104037824 */ /* 0x000fe400078e0a03 */
[----:B------:R-:W-:Y:S02]  /*25e0*/  IMAD R10, R5, R7, R10 ;  /* 0x00000007050a7224 */ /* 0x000fe400078e020a */
[----:B------:R-:W-:-:S07]  /*25f0*/  IMAD R9, R3, R2, R9 ;  /* 0x0000000203097224 */ /* 0x000fce00078e0209 */
.L_x_41:
[----:B------:R-:W-:Y:S01]  /*2600*/  VIADD R16, R16, 0x1 ;  /* 0x0000000110107836 */ /* 0x000fe20000000000 */
[----:B------:R-:W-:Y:S01]  /*2610*/  PLOP3.LUT P1, PT, PT, PT, PT, 0x80, 0x8 ;  /* 0x000000000008781c */ /* 0x000fe20003f2f070 */
[----:B------:R-:W-:Y:S02]  /*2620*/  IMAD.IADD R14, R10, 0x1, R91 ;  /* 0x000000010a0e7824 */ /* 0x000fe400078e025b */
[----:B------:R-:W-:Y:S01]  /*2630*/  IMAD.IADD R15, R9, 0x1, R90 ;  /* 0x00000001090f7824 */ /* 0x000fe200078e025a */
[----:B------:R-:W-:-:S04]  /*2640*/  ISETP.NE.AND P0, PT, R16, 0x2, PT ;  /* 0x000000021000780c */ /* 0x000fc80003f05270 */
[----:B------:R-:W-:Y:S02]  /*2650*/  SEL R2, RZ, 0x1, P0 ;  /* 0x00000001ff027807 */ /* 0x000fe40000000000 */
[----:B------:R-:W-:Y:S02]  /*2660*/  SEL R16, R16, RZ, P0 ;  /* 0x000000ff10107207 */ /* 0x000fe40000000000 */
[----:B------:R-:W-:Y:S01]  /*2670*/  LOP3.LUT R13, R13, R2, RZ, 0x3c, !PT ;  /* 0x000000020d0d7212 */ /* 0x000fe200078e3cff */
[----:B------:R-:W-:Y:S06]  /*2680*/  @P2 BRA `(.L_x_42) ;  /* 0xfffffff000582947 */ /* 0x000fec000383ffff */
[----:B------:R-:W-:Y:S01]  /*2690*/  UIADD3 UR6, UPT, UPT, UR6, 0x40, URZ ;  /* 0x0000004006067890 */ /* 0x000fe2000fffe0ff */
[----:B------:R-:W-:-:S03]  /*26a0*/  SHF.L.U32 R2, R17, 0x1f, RZ ;  /* 0x0000001f11027819 */ /* 0x000fc600000006ff */
[----:B------:R-:W-:-:S09]  /*26b0*/  ULEA UR4, UR23, UR6, 0x3 ;  /* 0x0000000617047291 */ /* 0x000fd2000f8e18ff */
[----:B------:R-:W1:Y:S02]  /*26c0*/  SYNCS.PHASECHK.TRANS64.TRYWAIT P0, [UR4], R2 ;  /* 0x00000002ff0075a7 */ /* 0x000e640008001104 */
[----:B-1----:R-:W-:Y:S05]  /*26d0*/  @!P0 BRA `(.L_x_43) ;  /* 0x0000007000688947 */ /* 0x002fea0003800000 */
.L_x_158:
[----:B------:R-:W-:-:S04]  /*26e0*/  UIADD3 UR5, UPT, UPT, UR23, 0x1, URZ ;  /* 0x0000000117057890 */ /* 0x000fc8000fffe0ff */
[----:B------:R-:W-:-:S04]  /*26f0*/  UISETP.NE.AND UP0, UPT, UR5, 0x8, UPT ;  /* 0x000000080500788c */ /* 0x000fc8000bf05270 */
[----:B------:R-:W-:Y:S02]  /*2700*/  USEL UR7, URZ, 0x1, UP0 ;  /* 0x00000001ff077887 */ /* 0x000fe40008000000 */
[----:B------:R-:W-:-:S04]  /*2710*/  USEL UR5, UR5, URZ, UP0 ;  /* 0x000000ff05057287 */ /* 0x000fc80008000000 */
[----:B------:R-:W-:Y:S01]  /*2720*/  ULEA UR4, UR5, UR6, 0x3 ;  /* 0x0000000605047291 */ /* 0x000fe2000f8e18ff */
[----:B-1----:R-:W-:-:S04]  /*2730*/  LOP3.LUT R2, R17, UR7, RZ, 0x3c, !PT ;  /* 0x0000000711027c12 */ /* 0x002fc8000f8e3cff */
[----:B------:R-:W-:-:S04]  /*2740*/  SHF.L.U32 R3, R2, 0x1f, RZ ;  /* 0x0000001f02037819 */ /* 0x000fc800000006ff */
[----:B------:R-:W1:Y:S02]  /*2750*/  SYNCS.PHASECHK.TRANS64.TRYWAIT P0, [UR4], R3 ;  /* 0x00000003ff0075a7 */ /* 0x000e640008001104 */
[----:B-1----:R-:W-:Y:S05]  /*2760*/  @!P0 BRA `(.L_x_44) ;  /* 0x00000070005c8947 */ /* 0x002fea0003800000 */
.L_x_160:
[----:B------:R-:W-:-:S04]  /*2770*/  UIADD3 UR5, UPT, UPT, UR5, 0x1, URZ ;  /* 0x0000000105057890 */ /* 0x000fc8000fffe0ff */
[----:B------:R-:W-:-:S04]  /*2780*/  UISETP.NE.AND UP0, UPT, UR5, 0x8, UPT ;  /* 0x000000080500788c */ /* 0x000fc8000bf05270 */
[----:B------:R-:W-:Y:S02]  /*2790*/  USEL UR7, URZ, 0x1, UP0 ;  /* 0x00000001ff077887 */ /* 0x000fe40008000000 */
[----:B------:R-:W-:-:S04]  /*27a0*/  USEL UR5, UR5, URZ, UP0 ;  /* 0x000000ff05057287 */ /* 0x000fc80008000000 */
[----:B------:R-:W-:Y:S01]  /*27b0*/  ULEA UR4, UR5, UR6, 0x3 ;  /* 0x0000000605047291 */ /* 0x000fe2000f8e18ff */
[----:B------:R-:W-:-:S04]  /*27c0*/  LOP3.LUT R2, R2, UR7, RZ, 0x3c, !PT ;  /* 0x0000000702027c12 */ /* 0x000fc8000f8e3cff */
[----:B-1----:R-:W-:-:S04]  /*27d0*/  SHF.L.U32 R3, R2, 0x1f, RZ ;  /* 0x0000001f02037819 */ /* 0x002fc800000006ff */
[----:B------:R-:W1:Y:S02]  /*27e0*/  SYNCS.PHASECHK.TRANS64.TRYWAIT P0, [UR4], R3 ;  /* 0x00000003ff0075a7 */ /* 0x000e640008001104 */
[----:B-1----:R-:W-:Y:S05]  /*27f0*/  @!P0 BRA `(.L_x_45) ;  /* 0x0000007000508947 */ /* 0x002fea0003800000 */
.L_x_162:
        /* <DEDUP_REMOVED lines=9> */
.L_x_164:
        /* <DEDUP_REMOVED lines=9> */
.L_x_166:
        /* <DEDUP_REMOVED lines=9> */
.L_x_168:
        /* <DEDUP_REMOVED lines=9> */
.L_x_170:
[----:B------:R-:W-:-:S04]  /*2a40*/  UIADD3 UR5, UPT, UPT, UR5, 0x1, URZ ;  /* 0x0000000105057890 */ /* 0x000fc8000fffe0ff */
[----:B------:R-:W-:-:S04]  /*2a50*/  UISETP.NE.AND UP0, UPT, UR5, 0x8, UPT ;  /* 0x000000080500788c */ /* 0x000fc8000bf05270 */
[----:B------:R-:W-:Y:S02]  /*2a60*/  USEL UR4, URZ, 0x1, UP0 ;  /* 0x00000001ff047887 */ /* 0x000fe40008000000 */
[----:B------:R-:W-:-:S04]  /*2a70*/  USEL UR5, UR5, URZ, UP0 ;  /* 0x000000ff05057287 */ /* 0x000fc80008000000 */
[----:B------:R-:W-:Y:S01]  /*2a80*/  ULEA UR5, UR5, UR6, 0x3 ;  /* 0x0000000605057291 */ /* 0x000fe2000f8e18ff */
[----:B------:R-:W-:-:S04]  /*2a90*/  LOP3.LUT R2, R2, UR4, RZ, 0x3c, !PT ;  /* 0x0000000402027c12 */ /* 0x000fc8000f8e3cff */
[----:B------:R-:W-:Y:S01]  /*2aa0*/  SHF.L.U32 R2, R2, 0x1f, RZ ;  /* 0x0000001f02027819 */ /* 0x000fe200000006ff */
[----:B-1-3--:R-:W-:-:S07]  /*2ab0*/  IMAD.U32 R0, RZ, RZ, UR5 ;  /* 0x00000005ff007e24 */ /* 0x00afce000f8e00ff */
.L_x_50:
[----:B-1----:R1:W2:Y:S02]  /*2ac0*/  SYNCS.PHASECHK.TRANS64.TRYWAIT P0, [R0+URZ], R2 ;  /* 0x00000002000075a7 */ /* 0x0022a400080011ff */
[----:B--2---:R-:W-:Y:S05]  /*2ad0*/  @!P0 NANOSLEEP.SYNCS 0x989680 ;  /* 0x009896800000895d */ /* 0x004fea0003900000 */
[----:B------:R-:W2:Y:S02]  /*2ae0*/  @!P0 SYNCS.PHASECHK.TRANS64 P0, [R0+URZ], R2 ;  /* 0x00000002000085a7 */ /* 0x000ea400080010ff */
[----:B--2---:R-:W-:Y:S05]  /*2af0*/  @P0 EXIT ;  /* 0x000000000000094d */ /* 0x004fea0003800000 */
[----:B------:R-:W-:Y:S05]  /*2b00*/  BRA `(.L_x_50) ;  /* 0xfffffffc00ec7947 */ /* 0x000fea000383ffff */
.L_x_22:
[----:B------:R-:W-:-:S04]  /*2b10*/  UISETP.NE.AND UP1, UPT, UR37, URZ, UPT ;  /* 0x000000ff2500728c */ /* 0x000fc8000bf25270 */
[----:B------:R-:W-:-:S09]  /*2b20*/  UISETP.NE.OR UP1, UPT, UR10, 0x1, UP1 ;  /* 0x000000010a00788c */ /* 0x000fd20008f25670 */
[----:B------:R-:W-:Y:S05]  /*2b30*/  BRA.U UP1, `(.L_x_51) ;  /* 0x00000005014c7547 */ /* 0x000fea000b800000 */
[----:B------:R-:W-:Y:S01]  /*2b40*/  HFMA2 R11, -RZ, RZ, 0, 0 ;  /* 0x00000000ff0b7431 */ /* 0x000fe200000001ff */
[----:B------:R-:W-:Y:S01]  /*2b50*/  ISETP.GE.U32.AND P2, PT, R10, 0x2, PT ;  /* 0x000000020a00780c */ /* 0x000fe20003f46070 */
[----:B------:R-:W-:Y:S01]  /*2b60*/  IMAD.MOV.U32 R12, RZ, RZ, 0x1 ;  /* 0x00000001ff0c7424 */ /* 0x000fe200078e00ff */
[----:B------:R-:W-:Y:S01]  /*2b70*/  CS2R R8, SRZ ;  /* 0x0000000000087805 */ /* 0x000fe2000001ff00 */
[----:B------:R-:W-:Y:S01]  /*2b80*/  IMAD.MOV.U32 R3, RZ, RZ, RZ ;  /* 0x000000ffff037224 */ /* 0x000fe200078e00ff */
[----:B------:R-:W-:Y:S01]  /*2b90*/  UMOV UR4, 0x400 ;  /* 0x0000040000047882 */ /* 0x000fe20000000000 */
[----:B------:R-:W-:Y:S01]  /*2ba0*/  UMOV UR6, URZ ;  /* 0x000000ff00067c82 */ /* 0x000fe20008000000 */
[----:B------:R-:W-:-:S12]  /*2bb0*/  ULEA UR37, UR37, UR4, 0x18 ;  /* 0x0000000425257291 */ /* 0x000fd8000f8ec0ff */
.L_x_55:
[----:B------:R-:W-:Y:S02]  /*2bc0*/  LEA R0, R3, UR37, 0x3 ;  /* 0x0000002503007c11 */ /* 0x000fe4000f8e18ff */
[----:B------:R-:W-:-:S03]  /*2bd0*/  SHF.L.U32 R4, R8, 0x1f, RZ ;  /* 0x0000001f08047819 */ /* 0x000fc600000006ff */
[----:B------:R-:W-:Y:S01]  /*2be0*/  VIADD R5, R0, 0x140 ;  /* 0x0000014000057836 */ /* 0x000fe20000000000 */
[----:B------:R-:W1:Y:S02]  /*2bf0*/  SYNCS.PHASECHK.TRANS64.TRYWAIT P0, [R0+URZ+0x130], R4 ;  /* 0x00013004000075a7 */ /* 0x000e6400080011ff */
[----:B-1----:R-:W-:Y:S05]  /*2c00*/  @!P0 BRA `(.L_x_52) ;  /* 0x0000006c00c48947 */ /* 0x002fea0003800000 */
.L_x_171:
[----:B------:R-:W-:Y:S01]  /*2c10*/  ULEA UR5, UR6, UR37, 0x3 ;  /* 0x0000002506057291 */ /* 0x000fe2000f8e18ff */
[----:B-1----:R-:W-:Y:S01]  /*2c20*/  PRMT R0, RZ, 0x654, R5 ;  /* 0x00000654ff007816 */ /* 0x002fe20000000005 */
[----:B------:R-:W-:Y:S01]  /*2c30*/  @!P2 IMAD.MOV.U32 R4, RZ, RZ, 0x10 ;  /* 0x00000010ff04a424 */ /* 0x000fe200078e00ff */
[----:B------:R-:W-:Y:S01]  /*2c40*/  SHF.L.U32 R5, R12, 0x1f, RZ ;  /* 0x0000001f0c057819 */ /* 0x000fe200000006ff */
[----:B------:R-:W-:Y:S01]  /*2c50*/  UIADD3 UR4, UPT, UPT, UR5, 0xd0, URZ ;  /* 0x000000d005047890 */ /* 0x000fe2000fffe0ff */
[----:B------:R1:W-:Y:S05]  /*2c60*/  SYNCS.ARRIVE.TRANS64.RED.A1T0 RZ, [R0+URZ], RZ ;  /* 0x000000ff00ff79a7 */ /* 0x0003ea00081004ff */
[----:B------:R-:W-:Y:S01]  /*2c70*/  IMAD.U32 R6, RZ, RZ, UR4 ;  /* 0x00000004ff067e24 */ /* 0x000fe2000f8e00ff */
[----:B------:R-:W2:Y:S04]  /*2c80*/  SYNCS.PHASECHK.TRANS64.TRYWAIT P0, [UR5+0xe0], R5 ;  /* 0x0000e005ff0075a7 */ /* 0x000ea80008001105 */
[----:B------:R-:W-:Y:S01]  /*2c90*/  PRMT R6, R10, 0x654, R6 ;  /* 0x000006540a067816 */ /* 0x000fe20000000006 */
[----:B-12---:R-:W-:Y:S06]  /*2ca0*/  @!P0 BRA `(.L_x_53) ;  /* 0x0000006c00b08947 */ /* 0x006fec0003800000 */
.L_x_173:
[----:B------:R-:W-:Y:S01]  /*2cb0*/  ULEA UR4, UR6, UR37, 0x4 ;  /* 0x0000002506047291 */ /* 0x000fe2000f8e20ff */
[----:B------:R-:W-:Y:S01]  /*2cc0*/  SEL R2, R6, R2, !P2 ;  /* 0x0000000206027207 */ /* 0x000fe20005000000 */
[----:B------:R-:W-:Y:S01]  /*2cd0*/  UIADD3 UR5, UPT, UPT, UR5, 0xd0, URZ ;  /* 0x000000d005057890 */ /* 0x000fe2000fffe0ff */
[----:B-1----:R-:W-:Y:S01]  /*2ce0*/  LEA R0, R11, UR37, 0x3 ;  /* 0x000000250b007c11 */ /* 0x002fe2000f8e18ff */
[----:B------:R-:W-:Y:S01]  /*2cf0*/  UIADD3 UR4, UPT, UPT, UR4, 0x160, URZ ;  /* 0x0000016004047890 */ /* 0x000fe2000fffe0ff */
[----:B------:R1:W-:Y:S01]  /*2d00*/  @!P2 SYNCS.ARRIVE.TRANS64.RED RZ, [R2+URZ], R4 ;  /* 0x0000000402ffa9a7 */ /* 0x0003e200080004ff */
[----:B------:R-:W-:Y:S01]  /*2d10*/  UIADD3 UR6, UPT, UPT, UR6, 0x1, URZ ;  /* 0x0000000106067890 */ /* 0x000fe2000fffe0ff */
[----:B------:R-:W-:-:S03]  /*2d20*/  VIADD R3, R3, 0x1 ;  /* 0x0000000103037836 */ /* 0x000fc60000000000 */
[----:B------:R-:W-:Y:S02]  /*2d30*/  UISETP.NE.AND UP0, UPT, UR6, 0x2, UPT ;  /* 0x000000020600788c */ /* 0x000fe4000bf05270 */
[----:B------:R-:W-:Y:S01]  /*2d40*/  ISETP.NE.AND P0, PT, R3, 0x2, PT ;  /* 0x000000020300780c */ /* 0x000fe20003f05270 */
[----:B------:R-:W-:Y:S06]  /*2d50*/  UGETNEXTWORKID.BROADCAST [UR4], [UR5] ;  /* 0x00000000040073ca */ /* 0x000fec0008000100 */
[----:B------:R-:W-:Y:S02]  /*2d60*/  USEL UR4, URZ, 0x1, UP0 ;  /* 0x00000001ff047887 */ /* 0x000fe40008000000 */
[----:B------:R-:W-:-:S04]  /*2d70*/  USEL UR6, UR6, URZ, UP0 ;  /* 0x000000ff06067287 */ /* 0x000fc80008000000 */
[----:B------:R-:W-:Y:S02]  /*2d80*/  LOP3.LUT R12, R12, UR4, RZ, 0x3c, !PT ;  /* 0x000000040c0c7c12 */ /* 0x000fe4000f8e3cff */
[----:B-1----:R-:W-:-:S04]  /*2d90*/  SHF.L.U32 R4, R9, 0x1f, RZ ;  /* 0x0000001f09047819 */ /* 0x002fc800000006ff */
[----:B------:R-:W1:Y:S02]  /*2da0*/  SYNCS.PHASECHK.TRANS64.TRYWAIT P1, [R0+URZ+0xd0], R4 ;  /* 0x0000d004000075a7 */ /* 0x000e6400080211ff */
[----:B-1----:R-:W-:Y:S05]  /*2db0*/  @!P1 BRA `(.L_x_54) ;  /* 0x0000006c00849947 */ /* 0x002fea0003800000 */
.L_x_174:
[----:B-1----:R-:W-:Y:S01]  /*2dc0*/  LEA R4, R11, UR37, 0x4 ;  /* 0x000000250b047c11 */ /* 0x002fe2000f8e20ff */
[----:B------:R-:W-:Y:S01]  /*2dd0*/  VIADD R0, R0, 0xe0 ;  /* 0x000000e000007836 */ /* 0x000fe20000000000 */
[----:B------:R-:W-:Y:S01]  /*2de0*/  SEL R3, R3, RZ, P0 ;  /* 0x000000ff03037207 */ /* 0x000fe20000000000 */
[----:B------:R-:W-:-:S03]  /*2df0*/  VIADD R11, R11, 0x1 ;  /* 0x000000010b0b7836 */ /* 0x000fc60000000000 */
[----:B------:R-:W1:Y:S01]  /*2e00*/  LDS.128 R4, [R4+0x160] ;  /* 0x0001600004047984 */ /* 0x000e620000000c00 */
[----:B------:R-:W-:Y:S02]  /*2e10*/  PRMT R0, RZ, 0x654, R0 ;  /* 0x00000654ff007816 */ /* 0x000fe40000000000 */
[C---:B------:R-:W-:Y:S01]  /*2e20*/  ISETP.NE.AND P1, PT, R11.reuse, 0x2, PT ;  /* 0x000000020b00780c */ /* 0x040fe20003f25270 */
[----:B------:R-:W-:Y:S01]  /*2e30*/  @!PT LDS RZ, [RZ] ;  /* 0x00000000fffff984 */ /* 0x000fe20000000800 */
[----:B------:R-:W-:Y:S01]  /*2e40*/  @!PT LDS RZ, [RZ] ;  /* 0x00000000fffff984 */ /* 0x000fe20000000800 */
[----:B------:R-:W-:Y:S01]  /*2e50*/  @!PT LDS RZ, [RZ] ;  /* 0x00000000fffff984 */ /* 0x000fe20000000800 */
[----:B------:R-:W-:Y:S01]  /*2e60*/  @!PT LDS RZ, [RZ] ;  /* 0x00000000fffff984 */ /* 0x000fe20000000800 */
[----:B------:R2:W-:Y:S06]  /*2e70*/  MEMBAR.ALL.CTA ;  /* 0x0000000000007992 */ /* 0x0005ec0000008000 */
[----:B--2---:R-:W2:Y:S01]  /*2e80*/  FENCE.VIEW.ASYNC.S ;  /* 0x00000000000073c6 */ /* 0x004ea20000000000 */
[----:B------:R-:W-:Y:S01]  /*2e90*/  SEL R11, R11, RZ, P1 ;  /* 0x000000ff0b0b7207 */ /* 0x000fe20000800000 */
[----:B--2---:R2:W-:Y:S01]  /*2ea0*/  SYNCS.ARRIVE.TRANS64.RED.A1T0 RZ, [R0+URZ], RZ ;  /* 0x000000ff00ff79a7 */ /* 0x0045e200081004ff */
[----:B-1----:R-:W-:-:S02]  /*2eb0*/  LOP3.LUT P3, RZ, R6, 0x1, RZ, 0xc0, !PT ;  /* 0x0000000106ff7812 */ /* 0x002fc4000786c0ff */
[----:B------:R-:W-:-:S04]  /*2ec0*/  SEL R4, RZ, 0x1, P1 ;  /* 0x00000001ff047807 */ /* 0x000fc80000800000 */
[----:B------:R-:W-:Y:S02]  /*2ed0*/  LOP3.LUT R9, R9, R4, RZ, 0x3c, !PT ;  /* 0x0000000409097212 */ /* 0x000fe400078e3cff */
[----:B--2---:R-:W-:-:S04]  /*2ee0*/  SEL R0, RZ, 0x1, P0 ;  /* 0x00000001ff007807 */ /* 0x004fc80000000000 */
[----:B------:R-:W-:Y:S01]  /*2ef0*/  LOP3.LUT R8, R8, R0, RZ, 0x3c, !PT ;  /* 0x0000000008087212 */ /* 0x000fe200078e3cff */
[----:B------:R-:W-:Y:S06]  /*2f00*/  @P3 BRA `(.L_x_55) ;  /* 0xfffffffc002c3947 */ /* 0x000fec000383ffff */
[----:B------:R-:W-:Y:S01]  /*2f10*/  ULEA UR5, UR6, UR37, 0x3 ;  /* 0x0000002506057291 */ /* 0x000fe2000f8e18ff */
[----:B------:R-:W-:-:S08]  /*2f20*/  SHF.L.U32 R2, R12, 0x1f, RZ ;  /* 0x0000001f0c027819 */ /* 0x000fd000000006ff */
[----:B------:R-:W1:Y:S02]  /*2f30*/  SYNCS.PHASECHK.TRANS64 P0, [UR5+0xe0], R2 ;  /* 0x0000e002ff0075a7 */ /* 0x000e640008001005 */
[----:B-1----:R-:W-:Y:S05]  /*2f40*/  @P0 BRA `(.L_x_56) ;  /* 0x0000000000080947 */ /* 0x002fea0003800000 */
[----:B------:R-:W1:Y:S02]  /*2f50*/  SYNCS.PHASECHK.TRANS64.TRYWAIT P0, [UR5+0xe0], R2 ;  /* 0x0000e002ff0075a7 */ /* 0x000e640008001105 */
[----:B-1----:R-:W-:Y:S05]  /*2f60*/  @!P0 BRA `(.L_x_57) ;  /* 0x0000006c002c8947 */ /* 0x002fea0003800000 */
.L_x_56:
[----:B------:R-:W-:-:S04]  /*2f70*/  UIADD3 UR4, UPT, UPT, UR6, 0x1, URZ ;  /* 0x0000000106047890 */ /* 0x000fc8000fffe0ff */
[----:B------:R-:W-:-:S04]  /*2f80*/  UISETP.NE.AND UP0, UPT, UR4, 0x2, UPT ;  /* 0x000000020400788c */ /* 0x000fc8000bf05270 */
[----:B------:R-:W-:Y:S02]  /*2f90*/  USEL UR7, URZ, 0x1, UP0 ;  /* 0x00000001ff077887 */ /* 0x000fe40008000000 */
[----:B------:R-:W-:-:S04]  /*2fa0*/  USEL UR4, UR4, URZ, UP0 ;  /* 0x000000ff04047287 */ /* 0x000fc80008000000 */
[----:B------:R-:W-:Y:S01]  /*2fb0*/  ULEA UR4, UR4, UR37, 0x3 ;  /* 0x0000002504047291 */ /* 0x000fe2000f8e18ff */
[----:B-1----:R-:W-:-:S04]  /*2fc0*/  LOP3.LUT R2, R12, UR7, RZ, 0x3c, !PT ;  /* 0x000000070c027c12 */ /* 0x002fc8000f8e3cff */
[----:B------:R-:W-:-:S04]  /*2fd0*/  SHF.L.U32 R0, R2, 0x1f, RZ ;  /* 0x0000001f02007819 */ /* 0x000fc800000006ff */
[----:B------:R-:W1:Y:S02]  /*2fe0*/  SYNCS.PHASECHK.TRANS64 P0, [UR4+0xe0], R0 ;  /* 0x0000e000ff0075a7 */ /* 0x000e640008001004 */
[----:B-1----:R-:W-:Y:S05]  /*2ff0*/  @P0 EXIT ;  /* 0x000000000000094d */ /* 0x002fea0003800000 */
[----:B------:R-:W-:Y:S02]  /*3000*/  SHF.L.U32 R2, R2, 0x1f, RZ ;  /* 0x0000001f02027819 */ /* 0x000fe400000006ff */
[----:B------:R-:W-:-:S07]  /*3010*/  MOV R0, UR4 ;  /* 0x0000000400007c02 */ /* 0x000fce0008000f00 */
.L_x_58:
[----:B-1----:R1:W2:Y:S02]  /*3020*/  SYNCS.PHASECHK.TRANS64.TRYWAIT P0, [R0+URZ+0xe0], R2 ;  /* 0x0000e002000075a7 */ /* 0x0022a400080011ff */
[----:B--2---:R-:W-:Y:S05]  /*3030*/  @!P0 NANOSLEEP.SYNCS 0x989680 ;  /* 0x009896800000895d */ /* 0x004fea0003900000 */
[----:B------:R-:W2:Y:S02]  /*3040*/  @!P0 SYNCS.PHASECHK.TRANS64 P0, [R0+URZ+0xe0], R2 ;  /* 0x0000e002000085a7 */ /* 0x000ea400080010ff */
[----:B--2---:R-:W-:Y:S05]  /*3050*/  @P0 EXIT ;  /* 0x000000000000094d */ /* 0x004fea0003800000 */
[----:B------:R-:W-:Y:S05]  /*3060*/  BRA `(.L_x_58) ;  /* 0xfffffffc00ec7947 */ /* 0x000fea000383ffff */
.L_x_51:
[----:B------:R-:W-:Y:S05]  /*3070*/  BRA.U UP4, `(.L_x_59) ;  /* 0x0000001104d87547 */ /* 0x000fea000b800000 */
[----:B------:R-:W-:Y:S01]  /*3080*/  UMOV UR6, 0x40 ;  /* 0x0000004000067882 */ /* 0x000fe20000000000 */
[----:B------:R-:W-:Y:S01]  /*3090*/  NOP ;  /* 0x0000000000007918 */ /* 0x000fe20000000000 */
[----:B------:R-:W-:Y:S01]  /*30a0*/  ULEA UR6, UR37, UR6, 0x18 ;  /* 0x0000000625067291 */ /* 0x000fe2000f8ec0ff */
[----:B------:R-:W-:Y:S02]  /*30b0*/  UMOV UR7, 0x400 ;  /* 0x0000040000077882 */ /* 0x000fe40000000000 */
[----:B------:R-:W-:-:S06]  /*30c0*/  ULEA UR37, UR37, UR7, 0x18 ;  /* 0x0000000725257291 */ /* 0x000fcc000f8ec0ff */
[----:B------:R-:W1:Y:S02]  /*30d0*/  LDS.U8 R2, [UR6+0x1c] ;  /* 0x00001c06ff027984 */ /* 0x000e640008000000 */
[----:B-1----:R-:W-:-:S13]  /*30e0*/  ISETP.NE.AND P0, PT, R2, RZ, PT ;  /* 0x000000ff0200720c */ /* 0x002fda0003f05270 */
[----:B------:R-:W-:Y:S05]  /*30f0*/  @P0 BRA `(.L_x_60) ;  /* 0x0000000400080947 */ /* 0x000fea0003800000 */
[----:B------:R-:W-:Y:S02]  /*3100*/  UISETP.NE.U32.AND UP0, UPT, UR5, 0x1, UPT ;  /* 0x000000010500788c */ /* 0x000fe4000bf05070 */
[----:B------:R-:W-:-:S07]  /*3110*/  UIADD3 UR8, UPT, UPT, UR6, 0x8, URZ ;  /* 0x0000000806087890 */ /* 0x000fce000fffe0ff */
[----:B------:R-:W-:Y:S05]  /*3120*/  BRA.U !UP0, `(.L_x_61) ;  /* 0x00000001089c7547 */ /* 0x000fea000b800000 */
[----:B------:R-:W-:Y:S01]  /*3130*/  ELECT P0, URZ, PT ;  /* 0x0000000000ff782f */ /* 0x000fe20003800000 */
[----:B------:R-:W-:-:S12]  /*3140*/  BSSY B0, `(.L_x_61) ;  /* 0x0000025000007945 */ /* 0x000fd80003800000 */
[----:B------:R-:W-:Y:S05]  /*3150*/  @!P0 BRA `(.L_x_62) ;  /* 0x00000000008c8947 */ /* 0x000fea0003800000 */
[----:B------:R-:W-:-:S05]  /*3160*/  UMOV UR7, 0x10 ;  /* 0x0000001000077882 */ /* 0x000fca0000000000 */
[----:B------:R-:W-:Y:S04]  /*3170*/  DEPBAR.LE SB1, 0x36 ;  /* 0x00009d800000791a */ /* 0x000fe80000000000 */
[----:B------:R-:W1:Y:S02]  /*3180*/  UTCATOMSWS.2CTA.FIND_AND_SET.ALIGN UP1, UR7, UR7 ;  /* 0x00000007000775e3 */ /* 0x000e640008220800 */
[----:B-1----:R-:W-:Y:S01]  /*3190*/  MOV R10, UR7 ;  /* 0x00000007000a7c02 */ /* 0x002fe20008000f00 */
[----:B------:R-:W-:Y:S06]  /*31a0*/  BRA.U UP1, `(.L_x_63) ;  /* 0x0000000101187547 */ /* 0x000fec000b800000 */
.L_x_64:
[----:B------:R-:W-:Y:S05]  /*31b0*/  NANOSLEEP 0x64 ;  /* 0x000000640000795d */ /* 0x000fea0003800000 */
[----:B------:R-:W-:-:S05]  /*31c0*/  UMOV UR7, 0x10 ;  /* 0x0000001000077882 */ /* 0x000fca0000000000 */
[----:B------:R-:W-:Y:S04]  /*31d0*/  DEPBAR.LE SB1, 0x36 ;  /* 0x00009d800000791a */ /* 0x000fe80000000000 */
[----:B------:R-:W1:Y:S02]  /*31e0*/  UTCATOMSWS.2CTA.FIND_AND_SET.ALIGN UP1, UR7, UR7 ;  /* 0x00000007000775e3 */ /* 0x000e640008220800 */
[----:B-1----:R-:W-:Y:S01]  /*31f0*/  MOV R10, UR7 ;  /* 0x00000007000a7c02 */ /* 0x002fe20008000f00 */
[----:B------:R-:W-:Y:S05]  /*3200*/  BRA.U !UP1, `(.L_x_64) ;  /* 0xfffffffd09e87547 */ /* 0x000fea000b83ffff */
.L_x_63:
[----:B------:R-:W1:Y:S01]  /*3210*/  LDS R5, [UR6+0x10] ;  /* 0x00001006ff057984 */ /* 0x000e620008000800 */
[----:B------:R-:W-:Y:S01]  /*3220*/  IMAD.U32 R3, RZ, RZ, UR37 ;  /* 0x00000025ff037e24 */ /* 0x000fe2000f8e00ff */
[----:B------:R-:W-:-:S03]  /*3230*/  MOV R2, UR4 ;  /* 0x0000000400027c02 */ /* 0x000fc60008000f00 */
[----:B------:R-:W-:Y:S01]  /*3240*/  VIADD R3, R3, 0x180 ;  /* 0x0000018003037836 */ /* 0x000fe20000000000 */
[----:B-1----:R-:W-:-:S04]  /*3250*/  SHF.L.U32 R5, R5, 0x1f, RZ ;  /* 0x0000001f05057819 */ /* 0x002fc800000006ff */
[----:B------:R-:W1:Y:S02]  /*3260*/  SYNCS.PHASECHK.TRANS64.TRYWAIT P0, [UR6+0x8], R5 ;  /* 0x00000805ff0075a7 */ /* 0x000e640008001106 */
[----:B-1----:R-:W-:Y:S05]  /*3270*/  @P0 BRA `(.L_x_65) ;  /* 0x0000000000080947 */ /* 0x002fea0003800000 */
[----:B------:R-:W1:Y:S02]  /*3280*/  SYNCS.PHASECHK.TRANS64.TRYWAIT P0, [UR6+0x8], R5 ;  /* 0x00000805ff0075a7 */ /* 0x000e640008001106 */
[----:B-1----:R-:W-:Y:S05]  /*3290*/  @!P0 BRA `(.L_x_66) ;  /* 0x0000006800788947 */ /* 0x002fea0003800000 */
.L_x_65:
[----:B-1----:R-:W-:Y:S01]  /*32a0*/  HFMA2 R4, -RZ, RZ, 0, 5.9604644775390625e-08 ;  /* 0x00000001ff047431 */ /* 0x002fe200000001ff */
[----:B------:R-:W-:Y:S01]  /*32b0*/  UPRMT UR7, UR4, 0x654, UR8 ;  /* 0x0000065404077896 */ /* 0x000fe20008000008 */
[----:B------:R-:W-:Y:S01]  /*32c0*/  IMAD.MOV.U32 R7, RZ, RZ, 0xffff ;  /* 0x0000ffffff077424 */ /* 0x000fe200078e00ff */
[----:B------:R-:W-:Y:S01]  /*32d0*/  PRMT R2, R2, 0x654, R3 ;  /* 0x0000065402027816 */ /* 0x000fe20000000003 */
[----:B------:R-:W-:Y:S02]  /*32e0*/  IMAD.MOV.U32 R5, RZ, RZ, 0x4 ;  /* 0x00000004ff057424 */ /* 0x000fe400078e00ff */
[----:B------:R-:W-:Y:S01]  /*32f0*/  IMAD.SHL.U32 R9, R10, 0x20, RZ ;  /* 0x000000200a097824 */ /* 0x000fe200078e00ff */
[----:B------:R-:W-:Y:S02]  /*3300*/  MOV R3, UR7 ;  /* 0x0000000700037c02 */ /* 0x000fe40008000f00 */
[-C--:B------:R-:W-:Y:S01]  /*3310*/  SHF.L.U32 R7, R7, R10.reuse, RZ ;  /* 0x0000000a07077219 */ /* 0x080fe200000006ff */
[----:B------:R1:W-:Y:S01]  /*3320*/  SYNCS.ARRIVE.TRANS64.RED RZ, [UR7], R5 ;  /* 0x00000005ffff79a7 */ /* 0x0003e20008000407 */
[----:B------:R-:W-:Y:S01]  /*3330*/  SHF.L.U32 R6, R4, R10, RZ ;  /* 0x0000000a04067219 */ /* 0x000fe200000006ff */
[----:B------:R1:W-:Y:S04]  /*3340*/  STS [UR37+0x180], R9 ;  /* 0x00018009ff007988 */ /* 0x0003e80008000825 */
[----:B------:R1:W-:Y:S04]  /*3350*/  STAS [R2.64], R10 ;  /* 0x0000000a02007dbd */ /* 0x0003e8000c0008ff */
[----:B------:R1:W-:Y:S04]  /*3360*/  ATOMS.OR RZ, [UR6+0x14], R7 ;  /* 0x00001407ffff798c */ /* 0x0003e8000b000006 */
[----:B------:R1:W-:Y:S04]  /*3370*/  ATOMS.OR RZ, [UR6+0x18], R6 ;  /* 0x00001806ffff798c */ /* 0x0003e8000b000006 */
[----:B------:R1:W-:Y:S02]  /*3380*/  ATOMS.XOR RZ, [UR6+0x10], R4 ;  /* 0x00001004ffff798c */ /* 0x0003e4000b800006 */
.L_x_62:
[----:B------:R-:W-:Y:S05]  /*3390*/  BSYNC B0 ;  /* 0x0000000000007941 */ /* 0x000fea0003800000 */
.L_x_61:
[----:B------:R-:W-:Y:S05]  /*33a0*/  BRA.U UP0, `(.L_x_67) ;  /* 0x00000001006c7547 */ /* 0x000fea000b800000 */
[----:B------:R-:W-:-:S03]  /*33b0*/  UMOV UR7, 0xffffffff ;  /* 0xffffffff00077882 */ /* 0x000fc60000000000 */
[----:B------:R-:W-:Y:S05]  /*33c0*/  BRA.DIV UR7, `(.L_x_68) ;  /* 0x0000006a07447947 */ /* 0x000fea000b800000 */
[----:B------:R-:W-:-:S13]  /*33d0*/  ELECT P6, URZ, PT ;  /* 0x0000000000ff782f */ /* 0x000fda00038c0000 */
.L_x_178:
[----:B------:R-:W-:Y:S05]  /*33e0*/  @!P6 BRA `(.L_x_67) ;  /* 0x00000000005ce947 */ /* 0x000fea0003800000 */
[----:B-1----:R-:W1:Y:S02]  /*33f0*/  LDS R3, [UR6+0x10] ;  /* 0x00001006ff037984 */ /* 0x002e640008000800 */
[----:B-1----:R-:W-:-:S04]  /*3400*/  SHF.L.U32 R3, R3, 0x1f, RZ ;  /* 0x0000001f03037819 */ /* 0x002fc800000006ff */
[----:B------:R-:W1:Y:S02]  /*3410*/  SYNCS.PHASECHK.TRANS64.TRYWAIT P0, [UR6+0x8], R3 ;  /* 0x00000803ff0075a7 */ /* 0x000e640008001106 */
[----:B-1----:R-:W-:Y:S05]  /*3420*/  @P0 BRA `(.L_x_69) ;  /* 0x0000000000080947 */ /* 0x002fea0003800000 */
[----:B------:R-:W1:Y:S02]  /*3430*/  SYNCS.PHASECHK.TRANS64.TRYWAIT P0, [UR6+0x8], R3 ;  /* 0x00000803ff0075a7 */ /* 0x000e640008001106 */
[----:B-1----:R-:W-:Y:S05]  /*3440*/  @!P0 BRA `(.L_x_70) ;  /* 0x0000006800448947 */ /* 0x002fea0003800000 */
.L_x_69:
[----:B------:R-:W2:Y:S01]  /*3450*/  LDS R5, [UR37+0x180] ;  /* 0x00018025ff057984 */ /* 0x000ea20008000800 */
[----:B-1----:R-:W-:Y:S02]  /*3460*/  HFMA2 R2, -RZ, RZ, 0, 5.9604644775390625e-08 ;  /* 0x00000001ff027431 */ /* 0x002fe400000001ff */
[----:B------:R-:W-:Y:S01]  /*3470*/  IMAD.MOV.U32 R3, RZ, RZ, 0xffff ;  /* 0x0000ffffff037424 */ /* 0x000fe200078e00ff */
[----:B------:R-:W-:Y:S01]  /*3480*/  UPRMT UR7, UR4, 0x654, UR8 ;  /* 0x0000065404077896 */ /* 0x000fe20008000008 */
[----:B--2---:R-:W-:-:S03]  /*3490*/  IMAD.SHL.U32 R4, R5, 0x20, RZ ;  /* 0x0000002005047824 */ /* 0x004fc600078e00ff */
[-C--:B------:R-:W-:Y:S02]  /*34a0*/  SHF.L.U32 R3, R3, R5.reuse, RZ ;  /* 0x0000000503037219 */ /* 0x080fe400000006ff */
[----:B------:R-:W-:Y:S01]  /*34b0*/  SHF.L.U32 R5, R2, R5, RZ ;  /* 0x0000000502057219 */ /* 0x000fe200000006ff */
[----:B------:R2:W-:Y:S04]  /*34c0*/  STS [UR37+0x180], R4 ;  /* 0x00018004ff007988 */ /* 0x0005e80008000825 */
[----:B------:R2:W-:Y:S04]  /*34d0*/  ATOMS.OR RZ, [UR6+0x14], R3 ;  /* 0x00001403ffff798c */ /* 0x0005e8000b000006 */
[----:B------:R2:W-:Y:S01]  /*34e0*/  ATOMS.OR RZ, [UR6+0x18], R5 ;  /* 0x00001805ffff798c */ /* 0x0005e2000b000006 */
[----:B------:R-:W-:Y:S03]  /*34f0*/  SYNCS.ARRIVE.TRANS64.RED.A1T0 RZ, [UR7], RZ ;  /* 0x000000ffffff79a7 */ /* 0x000fe60008100407 */
[----:B------:R2:W-:Y:S01]  /*3500*/  ATOMS.XOR RZ, [UR6+0x10], R2 ;  /* 0x00001002ffff798c */ /* 0x0005e2000b800006 */
[----:B------:R-:W-:Y:S05]  /*3510*/  BRA `(.L_x_67) ;  /* 0x0000000000107947 */ /* 0x000fea0003800000 */
.L_x_60:
[----:B------:R-:W-:-:S05]  /*3520*/  MOV R2, 0xffffffff ;  /* 0xffffffff00027802 */ /* 0x000fca0000000f00 */
[----:B------:R1:W-:Y:S02]  /*3530*/  STS [UR37+0x180], R2 ;  /* 0x00018002ff007988 */ /* 0x0003e40008000825 */
[----:B-1----:R-:W-:Y:S02]  /*3540*/  MOV R2, 0x3560 ;  /* 0x0000356000027802 */ /* 0x002fe40000000f00 */
[----:B-----5:R-:W-:Y:S05]  /*3550*/  CALL.REL.NOINC `($__internal_1_$__cuda_sm10x_tcgen05_guardrail_trap_phase_invalid_during_alloc) ;  /* 0x0000007000187944 */ /* 0x020fea0003c00000 */
.L_x_67:
[----:B------:R-:W-:Y:S05]  /*3560*/  WARPSYNC.ALL ;  /* 0x0000000000007948 */ /* 0x000fea0003800000 */
[----:B------:R-:W3:Y:S01]  /*3570*/  S2UR UR7, SR_CgaCtaId ;  /* 0x00000000000779c3 */ /* 0x000ee20000008800 */
[----:B------:R-:W-:Y:S01]  /*3580*/  UMOV UR6, 0x400 ;  /* 0x0000040000067882 */ /* 0x000fe20000000000 */
[----:B------:R-:W-:-:S06]  /*3590*/  NOP ;  /* 0x0000000000007918 */ /* 0x000fcc0000000000 */
[----:B------:R-:W-:Y:S06]  /*35a0*/  BAR.ARV 0x6, 0xa0 ;  /* 0x0182800000007b1d */ /* 0x000fec0000002000 */
[----:B------:R-:W4:Y:S01]  /*35b0*/  LDCU UR8, c[0x0][0x38c] ;  /* 0x00007180ff0877ac */ /* 0x000f220008000800 */
[----:B------:R-:W-:Y:S01]  /*35c0*/  LOP3.LUT R0, R0, 0xffff, RZ, 0xc0, !PT ;  /* 0x0000ffff00007812 */ /* 0x000fe200078ec0ff */
[----:B-1----:R-:W-:Y:S01]  /*35d0*/  IMAD.MOV.U32 R9, RZ, RZ, 0x1 ;  /* 0x00000001ff097424 */ /* 0x002fe200078e00ff */
[----:B------:R-:W-:Y:S01]  /*35e0*/  LOP3.LUT R8, R8, 0xffff, RZ, 0xc0, !PT ;  /* 0x0000ffff08087812 */ /* 0x000fe200078ec0ff */
[----:B------:R-:W-:Y:S01]  /*35f0*/  UMOV UR19, URZ ;  /* 0x000000ff00137c82 */ /* 0x000fe20008000000 */
[----:B------:R-:W-:Y:S01]  /*3600*/  R2UR UR11, R0 ;  /* 0x00000000000b72ca */ /* 0x000fe200000e0000 */
[----:B------:R-:W-:Y:S01]  /*3610*/  UMOV UR18, URZ ;  /* 0x000000ff00127c82 */ /* 0x000fe20008000000 */
[----:B------:R-:W-:Y:S01]  /*3620*/  R2UR UR12, R8 ;  /* 0x00000000080c72ca */ /* 0x000fe200000e0000 */
[----:B------:R-:W-:Y:S01]  /*3630*/  IMAD.MOV.U32 R8, RZ, RZ, RZ ;  /* 0x000000ffff087224 */ /* 0x000fe200078e00ff */
[----:B------:R-:W-:Y:S01]  /*3640*/  UMOV UR17, URZ ;  /* 0x000000ff00117c82 */ /* 0x000fe20008000000 */
[----:B---3--:R-:W-:-:S02]  /*3650*/  ULEA UR7, UR7, UR6, 0x18 ;  /* 0x0000000607077291 */ /* 0x008fc4000f8ec0ff */
[----:B------:R-:W-:Y:S02]  /*3660*/  UISETP.NE.AND UP2, UPT, UR5, URZ, UPT ;  /* 0x000000ff0500728c */ /* 0x000fe4000bf45270 */
[----:B------:R-:W-:Y:S02]  /*3670*/  UIADD3 UR13, UPT, UPT, UR7, 0x8400, URZ ;  /* 0x00008400070d7890 */ /* 0x000fe4000fffe0ff */
[----:B------:R-:W-:Y:S02]  /*3680*/  UIADD3 UR14, UPT, UPT, UR7, 0x28400, URZ ;  /* 0x00028400070e7890 */ /* 0x000fe4000fffe0ff */
[----:B----4-:R-:W-:Y:S01]  /*3690*/  UIADD3 UR8, UPT, UPT, UR8, 0x3f, URZ ;  /* 0x0000003f08087890 */ /* 0x010fe2000fffe0ff */
[----:B--2---:R-:W1:Y:S01]  /*36a0*/  LDS R2, [UR7+0x180] ;  /* 0x00018007ff027984 */ /* 0x004e620008000800 */
[----:B------:R-:W-:Y:S02]  /*36b0*/  USHF.R.U32.HI UR13, URZ, 0x4, UR13 ;  /* 0x00000004ff0d7899 */ /* 0x000fe4000801160d */
[----:B------:R-:W-:-:S02]  /*36c0*/  USHF.R.S32.HI UR6, URZ, 0x1f, UR8 ;  /* 0x0000001fff067899 */ /* 0x000fc40008011408 */
[----:B------:R-:W-:Y:S02]  /*36d0*/  USHF.R.U32.HI UR14, URZ, 0x4, UR14 ;  /* 0x00000004ff0e7899 */ /* 0x000fe4000801160e */
[----:B------:R-:W-:Y:S02]  /*36e0*/  ULEA.HI UR6, UR6, UR8, URZ, 0x6 ;  /* 0x0000000806067291 */ /* 0x000fe4000f8f30ff */
[----:B------:R-:W-:Y:S02]  /*36f0*/  ULOP3.LUT UR13, UR13, 0x3fff, URZ, 0xc0, !UPT ;  /* 0x00003fff0d0d7892 */ /* 0x000fe4000f8ec0ff */
[----:B------:R-:W-:Y:S02]  /*3700*/  USHF.R.S32.HI UR6, URZ, 0x6, UR6 ;  /* 0x00000006ff067899 */ /* 0x000fe40008011406 */
[----:B------:R-:W-:Y:S02]  /*3710*/  ULOP3.LUT UR14, UR14, 0x3fff, URZ, 0xc0, !UPT ;  /* 0x00003fff0e0e7892 */ /* 0x000fe4000f8ec0ff */
[----:B------:R-:W-:Y:S01]  /*3720*/  UISETP.LT.AND UP0, UPT, UR6, 0x1, UPT ;  /* 0x000000010600788c */ /* 0x000fe2000bf01270 */
[----:B------:R-:W-:Y:S01]  /*3730*/  UMOV UR28, 0x0 ;  /* 0x00000000001c7882 */ /* 0x000fe20000000000 */
[----:B------:R-:W-:Y:S01]  /*3740*/  UMOV UR29, 0x10200010 ;  /* 0x10200010001d7882 */ /* 0x000fe20000000000 */
[----:B------:R-:W-:-:S02]  /*3750*/  ULOP3.LUT UR13, UR13, 0x10000, URZ, 0xfc, !UPT ;  /* 0x000100000d0d7892 */ /* 0x000fc4000f8efcff */
[----:B------:R-:W-:Y:S02]  /*3760*/  ULOP3.LUT UR14, UR14, 0x10000, URZ, 0xfc, !UPT ;  /* 0x000100000e0e7892 */ /* 0x000fe4000f8efcff */
[----:B------:R-:W-:Y:S01]  /*3770*/  USEL UR20, UR6, 0x1, !UP0 ;  /* 0x0000000106147887 */ /* 0x000fe2000c000000 */
[----:B------:R-:W-:Y:S01]  /*3780*/  UMOV UR26, 0x0 ;  /* 0x00000000001a7882 */ /* 0x000fe20000000000 */
[----:B------:R-:W-:Y:S01]  /*3790*/  UMOV UR27, 0x10200010 ;  /* 0x10200010001b7882 */ /* 0x000fe20000000000 */
[----:B------:R-:W-:Y:S01]  /*37a0*/  UMOV UR24, 0x0 ;  /* 0x0000000000187882 */ /* 0x000fe20000000000 */
[----:B------:R-:W-:Y:S01]  /*37b0*/  UMOV UR25, 0x10200010 ;  /* 0x1020001000197882 */ /* 0x000fe20000000000 */
[----:B------:R-:W-:Y:S01]  /*37c0*/  UMOV UR22, 0x0 ;  /* 0x0000000000167882 */ /* 0x000fe20000000000 */
[----:B------:R-:W-:Y:S01]  /*37d0*/  UMOV UR23, 0x10200010 ;  /* 0x1020001000177882 */ /* 0x000fe20000000000 */
[----:B-1----:R-:W-:Y:S02]  /*37e0*/  R2UR UR21, R2 ;  /* 0x00000000021572ca */ /* 0x002fe400000e0000 */
[----:B------:R-:W-:-:S13]  /*37f0*/  CS2R R2, SRZ ;  /* 0x0000000000027805 */ /* 0x000fda000001ff00 */
.L_x_78:
[C---:B------:R-:W-:Y:S02]  /*3800*/  LEA R0, R8.reuse, UR7, 0x3 ;  /* 0x0000000708007c11 */ /* 0x040fe4000f8e18ff */
[----:B------:R-:W-:Y:S02]  /*3810*/  SHF.L.U32 R4, R3, 0x1f, RZ ;  /* 0x0000001f03047819 */ /* 0x000fe400000006ff */
[----:B------:R-:W-:Y:S02]  /*3820*/  LEA R5, R8, UR7, 0x4 ;  /* 0x0000000708057c11 */ /* 0x000fe4000f8e20ff */
[----:B------:R-:W1:Y:S02]  /*3830*/  SYNCS.PHASECHK.TRANS64.TRYWAIT P0, [R0+URZ+0xd0], R4 ;  /* 0x0000d004000075a7 */ /* 0x000e6400080011ff */
[----:B-1-34-:R-:W-:Y:S05]  /*3840*/  @!P0 BRA `(.L_x_71) ;  /* 0x00000064005c8947 */ /* 0x01afea0003800000 */
.L_x_179:
[----:B-1----:R-:W1:Y:S01]  /*3850*/  LDS.128 R4, [R5+0x160] ;  /* 0x0001600005047984 */ /* 0x002e620000000c00 */
[----:B------:R-:W-:Y:S02]  /*3860*/  VIADD R0, R0, 0xe0 ;  /* 0x000000e000007836 */ /* 0x000fe40000000000 */
[----:B------:R-:W-:Y:S01]  /*3870*/  VIADD R8, R8, 0x1 ;  /* 0x0000000108087836 */ /* 0x000fe20000000000 */
[----:B------:R-:W-:Y:S01]  /*3880*/  @!PT LDS RZ, [RZ] ;  /* 0x00000000fffff984 */ /* 0x000fe20000000800 */
[----:B------:R-:W-:Y:S01]  /*3890*/  @!PT LDS RZ, [RZ] ;  /* 0x00000000fffff984 */ /* 0x000fe20000000800 */
[----:B------:R-:W-:Y:S01]  /*38a0*/  @!PT LDS RZ, [RZ] ;  /* 0x00000000fffff984 */ /* 0x000fe20000000800 */
[----:B------:R-:W-:Y:S01]  /*38b0*/  @!PT LDS RZ, [RZ] ;  /* 0x00000000fffff984 */ /* 0x000fe20000000800 */
[----:B------:R2:W-:Y:S06]  /*38c0*/  MEMBAR.ALL.CTA ;  /* 0x0000000000007992 */ /* 0x0005ec0000008000 */
[----:B--2---:R-:W2:Y:S01]  /*38d0*/  FENCE.VIEW.ASYNC.S ;  /* 0x00000000000073c6 */ /* 0x004ea20000000000 */
[----:B------:R-:W-:-:S04]  /*38e0*/  PRMT R0, RZ, 0x654, R0 ;  /* 0x00000654ff007816 */ /* 0x000fc80000000000 */
[----:B--2---:R2:W-:Y:S01]  /*38f0*/  SYNCS.ARRIVE.TRANS64.RED.A1T0 RZ, [R0+URZ], RZ ;  /* 0x000000ff00ff79a7 */ /* 0x0045e200081004ff */
[----:B-1----:R-:W-:Y:S01]  /*3900*/  LOP3.LUT P1, RZ, R6, 0x1, RZ, 0xc0, !PT ;  /* 0x0000000106ff7812 */ /* 0x002fe2000782c0ff */
[----:B--2---:R-:W-:-:S12]  /*3910*/  BRA.U UP2, `(.L_x_72) ;  /* 0x0000000502087547 */ /* 0x004fd8000b800000 */
[----:B------:R-:W1:Y:S01]  /*3920*/  LDCU UR8, c[0x0][0x38c] ;  /* 0x00007180ff0877ac */ /* 0x000e620008000800 */
[----:B------:R-:W-:Y:S02]  /*3930*/  PLOP3.LUT P2, PT, PT, PT, PT, 0x80, 0x8 ;  /* 0x000000000008781c */ /* 0x000fe40003f4f070 */
[----:B------:R-:W-:Y:S01]  /*3940*/  SHF.L.U32 R4, R9, 0x1f, RZ ;  /* 0x0000001f09047819 */ /* 0x000fe200000006ff */
[----:B------:R-:W-:Y:S02]  /*3950*/  ULEA UR9, UR19, UR7, 0x3 ;  /* 0x0000000713097291 */ /* 0x000fe4000f8e18ff */
[----:B------:R-:W-:Y:S02]  /*3960*/  ULEA UR10, UR19, UR21, 0x7 ;  /* 0x00000015130a7291 */ /* 0x000fe4000f8e38ff */
[----:B-1----:R-:W-:-:S06]  /*3970*/  UISETP.GE.AND UP0, UPT, UR8, 0x1, UPT ;  /* 0x000000010800788c */ /* 0x002fcc000bf06270 */
[----:B------:R-:W-:-:S05]  /*3980*/  PLOP3.LUT P0, PT, PT, PT, UP0, 0x80, 0x8 ;  /* 0x000000000008781c */ /* 0x000fca0003f0f008 */
[----:B------:R-:W-:-:S08]  /*3990*/  @UP0 ULEA UR8, UR18, UR7, 0x3 ;  /* 0x0000000712080291 */ /* 0x000fd0000f8e18ff */
[----:B------:R-:W-:-:S04]  /*39a0*/  @P0 SHF.L.U32 R0, R2, 0x1f, RZ ;  /* 0x0000001f02000819 */ /* 0x000fc800000006ff */
[----:B------:R1:W2:Y:S01]  /*39b0*/  @P0 SYNCS.PHASECHK.TRANS64.TRYWAIT P2, [UR8], R0 ;  /* 0x00000000ff0005a7 */ /* 0x0002a20008041108 */
[----:B------:R-:W3:Y:S02]  /*39c0*/  SYNCS.PHASECHK.TRANS64.TRYWAIT P0, [UR9+0x110], R4 ;  /* 0x00011004ff0075a7 */ /* 0x000ee40008001109 */
[----:B-123--:R-:W-:Y:S05]  /*39d0*/  @!P0 BRA `(.L_x_73) ;  /* 0x00000064000c8947 */ /* 0x00efea0003800000 */
.L_x_181:
[----:B------:R-:W-:Y:S01]  /*39e0*/  UMOV UR16, UR17 ;  /* 0x0000001100107c82 */ /* 0x000fe20008000000 */
[----:B------:R-:W-:Y:S05]  /*39f0*/  BRA.U !UP0, `(.L_x_74) ;  /* 0x0000000108c07547 */ /* 0x000fea000b800000 */
[----:B------:R-:W-:Y:S02]  /*3a00*/  UIADD3 UR16, UPT, UPT, UR20, UR17, URZ ;  /* 0x0000001114107290 */ /* 0x000fe4000fffe0ff */
[----:B------:R-:W-:Y:S01]  /*3a10*/  UPLOP3.LUT UP3, UPT, UPT, UPT, UPT, 0x40, 0x4 ;  /* 0x000000000004789c */ /* 0x000fe20003f6e870 */
[----:B------:R-:W-:Y:S01]  /*3a20*/  UMOV UR15, UR6 ;  /* 0x00000006000f7c82 */ /* 0x000fe20008000000 */
[----:B------:R-:W-:-:S09]  /*3a30*/  UMOV UR46, UR18 ;  /* 0x00000012002e7c82 */ /* 0x000fd20008000000 */
.L_x_77:
[----:B--2---:R-:W-:Y:S01]  /*3a40*/  ULEA UR8, UR46, UR7, 0x3 ;  /* 0x000000072e087291 */ /* 0x004fe2000f8e18ff */
[----:B---3--:R-:W-:Y:S11]  /*3a50*/  @P2 BRA `(.L_x_75) ;  /* 0x00000000000c2947 */ /* 0x008ff60003800000 */
[----:B-1----:R-:W-:Y:S04]  /*3a60*/  SHF.L.U32 R4, R2, 0x1f, RZ ;  /* 0x0000001f02047819 */ /* 0x002fe800000006ff */
[----:B------:R-:W1:Y:S02]  /*3a70*/  SYNCS.PHASECHK.TRANS64.TRYWAIT P0, [UR8], R4 ;  /* 0x00000004ff0075a7 */ /* 0x000e640008001108 */
[----:B-1----:R-:W-:Y:S05]  /*3a80*/  @!P0 BRA `(.L_x_76) ;  /* 0x0000006000f88947 */ /* 0x002fea0003800000 */
.L_x_75:
[----:B------:R-:W-:Y:S01]  /*3a90*/  UISETP.NE.AND UP0, UPT, UR15, 0x1, UPT ;  /* 0x000000010f00788c */ /* 0x000fe2000bf05270 */
[----:B------:R-:W-:Y:S01]  /*3aa0*/  PLOP3.LUT P2, PT, PT, PT, PT, 0x80, 0x8 ;  /* 0x000000000008781c */ /* 0x000fe20003f4f070 */
[----:B------:R-:W-:Y:S02]  /*3ab0*/  UIADD3 UR18, UPT, UPT, UR46, 0x1, URZ ;  /* 0x000000012e127890 */ /* 0x000fe4000fffe0ff */
[----:B------:R-:W-:Y:S02]  /*3ac0*/  ULEA UR32, UR46, UR14, 0x9 ;  /* 0x0000000e2e207291 */ /* 0x000fe4000f8e48ff */
[----:B------:R-:W-:Y:S01]  /*3ad0*/  UISETP.NE.AND UP1, UPT, UR18, 0x8, UPT ;  /* 0x000000081200788c */ /* 0x000fe2000bf25270 */
[----:B------:R-:W-:Y:S01]  /*3ae0*/  PLOP3.LUT P0, PT, PT, PT, UP0, 0x80, 0x8 ;  /* 0x000000000008781c */ /* 0x000fe20003f0f008 */
[----:B------:R-:W-:Y:S02]  /*3af0*/  UIADD3 UR44, UPT, UPT, UR32, 0x2, URZ ;  /* 0x00000002202c7890 */ /* 0x000fe4000fffe0ff */
[----:B------:R-:W-:Y:S02]  /*3b00*/  USEL UR31, URZ, 0x1, UP1 ;  /* 0x00000001ff1f7887 */ /* 0x000fe40008800000 */
[----:B------:R-:W-:Y:S02]  /*3b10*/  USEL UR18, UR18, URZ, UP1 ;  /* 0x000000ff12127287 */ /* 0x000fe40008800000 */
[----:B------:R-:W-:Y:S02]  /*3b20*/  UIADD3 UR40, UPT, UPT, UR32, 0x4, URZ ;  /* 0x0000000420287890 */ /* 0x000fe4000fffe0ff */
[----:B------:R-:W-:Y:S01]  /*3b30*/  @UP0 ULEA UR30, UR18, UR7, 0x3 ;  /* 0x00000007121e0291 */ /* 0x000fe2000f8e18ff */
[----:B------:R-:W-:Y:S01]  /*3b40*/  LOP3.LUT R2, R2, UR31, RZ, 0x3c, !PT ;  /* 0x0000001f02027c12 */ /* 0x000fe2000f8e3cff */
[----:B------:R-:W-:Y:S02]  /*3b50*/  UIADD3 UR36, UPT, UPT, UR32, 0x6, URZ ;  /* 0x0000000620247890 */ /* 0x000fe4000fffe0ff */
[----:B------:R-:W-:Y:S01]  /*3b60*/  UIADD3 UR8, UPT, UPT, UR8, 0x40, URZ ;  /* 0x0000004008087890 */ /* 0x000fe2000fffe0ff */
[----:B-1----:R-:W-:Y:S01]  /*3b70*/  @P0 SHF.L.U32 R0, R2, 0x1f, RZ ;  /* 0x0000001f02000819 */ /* 0x002fe200000006ff */
[----:B------:R-:W-:Y:S02]  /*3b80*/  UIADD3 UR17, UPT, UPT, UR17, 0x1, URZ ;  /* 0x0000000111117890 */ /* 0x000fe4000fffe0ff */
[----:B------:R-:W-:Y:S01]  /*3b90*/  UIADD3 UR15, UPT, UPT, UR15, -0x1, URZ ;  /* 0xffffffff0f0f7890 */ /* 0x000fe2000fffe0ff */
[----:B------:R2:W3:Y:S01]  /*3ba0*/  @P0 SYNCS.PHASECHK.TRANS64.TRYWAIT P2, [UR30], R0 ;  /* 0x00000000ff0005a7 */ /* 0x0004e2000804111e */
[----:B------:R-:W-:Y:S02]  /*3bb0*/  ULEA UR30, UR46, UR13, 0xa ;  /* 0x0000000d2e1e7291 */ /* 0x000fe4000f8e50ff */
[----:B------:R-:W-:Y:S02]  /*3bc0*/  UISETP.NE.AND UP0, UPT, UR17, UR16, UPT ;  /* 0x000000101100728c */ /* 0x000fe4000bf05270 */
[----:B------:R-:W-:Y:S02]  /*3bd0*/  UIADD3 UR42, UPT, UPT, UR30, 0x2, URZ ;  /* 0x000000021e2a7890 */ /* 0x000fe4000fffe0ff */
[----:B------:R-:W-:Y:S02]  /*3be0*/  UIADD3 UR38, UPT, UPT, UR30, 0x4, URZ ;  /* 0x000000041e267890 */ /* 0x000fe4000fffe0ff */
[----:B------:R-:W-:Y:S01]  /*3bf0*/  UIADD3 UR34, UPT, UPT, UR30, 0x6, URZ ;  /* 0x000000061e227890 */ /* 0x000fe2000fffe0ff */
[----:B------:R-:W-:Y:S01]  /*3c00*/  UMOV UR33, 0x40004040 ;  /* 0x4000404000217882 */ /* 0x000fe20000000000 */
[----:B------:R-:W-:Y:S01]  /*3c10*/  UMOV UR31, 0x40004040 ;  /* 0x40004040001f7882 */ /* 0x000fe20000000000 */
[----:B------:R-:W-:Y:S01]  /*3c20*/  UMOV UR45, 0x40004040 ;  /* 0x40004040002d7882 */ /* 0x000fe20000000000 */
[----:B------:R2:W-:Y:S01]  /*3c30*/  UTCHMMA.2CTA gdesc[UR30], gdesc[UR32], tmem[UR10], tmem[UR28], idesc[UR29], UP3 ;  /* 0x00ff1c201e0075ea */ /* 0x0005e20009a0000a */
[----:B------:R-:W-:Y:S01]  /*3c40*/  UPLOP3.LUT UP3, UPT, UPT, UPT, UPT, 0x80, 0x8 ;  /* 0x000000000008789c */ /* 0x000fe20003f6f070 */
[----:B------:R-:W-:Y:S01]  /*3c50*/  UMOV UR43, 0x40004040 ;  /* 0x40004040002b7882 */ /* 0x000fe20000000000 */
[----:B------:R-:W-:Y:S01]  /*3c60*/  UMOV UR41, 0x40004040 ;  /* 0x4000404000297882 */ /* 0x000fe20000000000 */
[----:B------:R2:W-:Y:S01]  /*3c70*/  UTCHMMA.2CTA gdesc[UR42], gdesc[UR44], tmem[UR10], tmem[UR26], idesc[UR27], UPT ;  /* 0x00ff1a2c2a0075ea */ /* 0x0005e2000ba0000a */
[----:B------:R-:W-:Y:S01]  /*3c80*/  UMOV UR39, 0x40004040 ;  /* 0x4000404000277882 */ /* 0x000fe20000000000 */
[----:B------:R-:W-:Y:S01]  /*3c90*/  UMOV UR37, 0x40004040 ;  /* 0x4000404000257882 */ /* 0x000fe20000000000 */
[----:B------:R-:W-:Y:S01]  /*3ca0*/  UMOV UR35, 0x40004040 ;  /* 0x4000404000237882 */ /* 0x000fe20000000000 */
[----:B------:R2:W-:Y:S01]  /*3cb0*/  UTCHMMA.2CTA gdesc[UR38], gdesc[UR40], tmem[UR10], tmem[UR24], idesc[UR25], UPT ;  /* 0x00ff1828260075ea */ /* 0x0005e2000ba0000a */
[----:B------:R2:W-:Y:S01]  /*3cc0*/  UTCHMMA.2CTA gdesc[UR34], gdesc[UR36], tmem[UR10], tmem[UR22], idesc[UR23], UPT ;  /* 0x00ff1624220075ea */ /* 0x0005e2000ba0000a */
[----:B------:R2:W-:Y:S01]  /*3cd0*/  UTCBAR.2CTA.MULTICAST [UR8], URZ, UR12 ;  /* 0x000000ff080073e9 */ /* 0x0005e2000820080c */
[----:B------:R-:W-:Y:S01]  /*3ce0*/  UMOV UR46, UR18 ;  /* 0x00000012002e7c82 */ /* 0x000fe20008000000 */
[----:B------:R-:W-:Y:S05]  /*3cf0*/  BRA.U UP0, `(.L_x_77) ;  /* 0xfffffffd00507547 */ /* 0x000fea000b83ffff */
.L_x_74:
[----:B------:R-:W-:Y:S01]  /*3d00*/  UIADD3 UR9, UPT, UPT, UR9, 0xf0, URZ ;  /* 0x000000f009097890 */ /* 0x000fe2000fffe0ff */
[----:B------:R-:W-:-:S08]  /*3d10*/  UMOV UR17, UR16 ;  /* 0x0000001000117c82 */ /* 0x000fd00008000000 */
[----:B------:R4:W-:Y:S01]  /*3d20*/  UTCBAR.2CTA.MULTICAST [UR9], URZ, UR11 ;  /* 0x000000ff090073e9 */ /* 0x0009e2000820080b */
[----:B------:R-:W-:Y:S02]  /*3d30*/  NOP ;  /* 0x0000000000007918 */ /* 0x000fe40000000000 */
.L_x_72:
[----:B------:R-:W-:Y:S01]  /*3d40*/  UIADD3 UR19, UPT, UPT, UR19, 0x1, URZ ;  /* 0x0000000113137890 */ /* 0x000fe2000fffe0ff */
[----:B------:R-:W-:-:S03]  /*3d50*/  ISETP.NE.AND P0, PT, R8, 0x2, PT ;  /* 0x000000020800780c */ /* 0x000fc60003f05270 */
[----:B------:R-:W-:Y:S01]  /*3d60*/  UISETP.NE.AND UP0, UPT, UR19, 0x4, UPT ;  /* 0x000000041300788c */ /* 0x000fe2000bf05270 */
[----:B-12---:R-:W-:Y:S02]  /*3d70*/  SEL R0, RZ, 0x1, P0 ;  /* 0x00000001ff007807 */ /* 0x006fe40000000000 */
[----:B------:R-:W-:Y:S01]  /*3d80*/  SEL R8, R8, RZ, P0 ;  /* 0x000000ff08087207 */ /* 0x000fe20000000000 */
[----:B------:R-:W-:Y:S01]  /*3d90*/  USEL UR8, URZ, 0x1, UP0 ;  /* 0x00000001ff087887 */ /* 0x000fe20008000000 */
[----:B------:R-:W-:Y:S01]  /*3da0*/  LOP3.LUT R3, R3, R0, RZ, 0x3c, !PT ;  /* 0x0000000003037212 */ /* 0x000fe200078e3cff */
[----:B------:R-:W-:-:S04]  /*3db0*/  USEL UR19, UR19, URZ, UP0 ;  /* 0x000000ff13137287 */ /* 0x000fc80008000000 */
[----:B------:R-:W-:Y:S01]  /*3dc0*/  LOP3.LUT R9, R9, UR8, RZ, 0x3c, !PT ;  /* 0x0000000809097c12 */ /* 0x000fe2000f8e3cff */
[----:B------:R-:W-:Y:S07]  /*3dd0*/  @P1 BRA `(.L_x_78) ;  /* 0xfffffff800881947 */ /* 0x000fee000383ffff */
[----:B------:R-:W1:Y:S01]  /*3de0*/  S2UR UR6, SR_CgaCtaId ;  /* 0x00000000000679c3 */ /* 0x000e620000008800 */
[----:B------:R-:W-:Y:S01]  /*3df0*/  ELECT P0, URZ, PT ;  /* 0x0000000000ff782f */ /* 0x000fe20003800000 */
[----:B------:R-:W-:Y:S01]  /*3e00*/  HFMA2 R0, -RZ, RZ, 0, 5.9604644775390625e-08 ;  /* 0x00000001ff007431 */ /* 0x000fe200000001ff */
[----:B------:R-:W-:-:S05]  /*3e10*/  UMOV UR8, 0x40 ;  /* 0x0000004000087882 */ /* 0x000fca0000000000 */
[----:B------:R-:W-:Y:S01]  /*3e20*/  UVIRTCOUNT.DEALLOC.SMPOOL 0x80 ;  /* 0x000000800000784c */ /* 0x000fe20000000000 */
[----:B------:R-:W-:Y:S02]  /*3e30*/  UISETP.NE.AND UP0, UPT, UR5, URZ, UPT ;  /* 0x000000ff0500728c */ /* 0x000fe4000bf05270 */
[----:B-1----:R-:W-:-:S09]  /*3e40*/  ULEA UR6, UR6, UR8, 0x18 ;  /* 0x0000000806067291 */ /* 0x002fd2000f8ec0ff */
[----:B------:R1:W-:Y:S01]  /*3e50*/  @P0 STS.U8 [UR6+0x1c], R0 ;  /* 0x00001c00ff000988 */ /* 0x0003e20008000006 */
[----:B------:R-:W-:Y:S05]  /*3e60*/  BRA.U UP0, `(.L_x_79) ;  /* 0x0000000100a07547 */ /* 0x000fea000b800000 */
[----:B------:R-:W-:Y:S01]  /*3e70*/  UIADD3 UR5, UPT, UPT, UR7, 0x110, URZ ;  /* 0x0000011007057890 */ /* 0x000fe2000fffe0ff */
[----:B------:R-:W-:-:S03]  /*3e80*/  SHF.L.U32 R2, R9, 0x1f, RZ ;  /* 0x0000001f09027819 */ /* 0x000fc600000006ff */
[----:B------:R-:W-:-:S09]  /*3e90*/  ULEA UR8, UR19, UR5, 0x3 ;  /* 0x0000000513087291 */ /* 0x000fd2000f8e18ff */
[----:B------:R-:W2:Y:S02]  /*3ea0*/  SYNCS.PHASECHK.TRANS64.TRYWAIT P0, [UR8], R2 ;  /* 0x00000002ff0075a7 */ /* 0x000ea40008001108 */
[----:B--2---:R-:W-:Y:S05]  /*3eb0*/  @!P0 BRA `(.L_x_80) ;  /* 0x0000006000048947 */ /* 0x004fea0003800000 */
.L_x_184:
[----:B----4-:R-:W-:-:S04]  /*3ec0*/  UIADD3 UR9, UPT, UPT, UR19, 0x1, URZ ;  /* 0x0000000113097890 */ /* 0x010fc8000fffe0ff */
        /* <DEDUP_REMOVED lines=8> */
.L_x_186:
        /* <DEDUP_REMOVED lines=9> */
.L_x_188:
[----:B------:R-:W-:-:S04]  /*3fe0*/  UIADD3 UR9, UPT, UPT, UR9, 0x1, URZ ;  /* 0x0000000109097890 */ /* 0x000fc8000fffe0ff */
[----:B------:R-:W-:-:S04]  /*3ff0*/  UISETP.NE.AND UP1, UPT, UR9, 0x4, UPT ;  /* 0x000000040900788c */ /* 0x000fc8000bf25270 */
[----:B------:R-:W-:Y:S02]  /*4000*/  USEL UR8, URZ, 0x1, UP1 ;  /* 0x00000001ff087887 */ /* 0x000fe40008800000 */
[----:B------:R-:W-:-:S04]  /*4010*/  USEL UR9, UR9, URZ, UP1 ;  /* 0x000000ff09097287 */ /* 0x000fc80008800000 */
[----:B------:R-:W-:Y:S01]  /*4020*/  ULEA UR9, UR9, UR5, 0x3 ;  /* 0x0000000509097291 */ /* 0x000fe2000f8e18ff */
[----:B------:R-:W-:-:S04]  /*4030*/  LOP3.LUT R2, R2, UR8, RZ, 0x3c, !PT ;  /* 0x0000000802027c12 */ /* 0x000fc8000f8e3cff */
[----:B------:R-:W-:Y:S01]  /*4040*/  SHF.L.U32 R2, R2, 0x1f, RZ ;  /* 0x0000001f02027819 */ /* 0x000fe200000006ff */
[----:B-1----:R-:W-:-:S04]  /*4050*/  IMAD.U32 R0, RZ, RZ, UR9 ;  /* 0x00000009ff007e24 */ /* 0x002fc8000f8e00ff */
[----:B------:R1:W2:Y:S03]  /*4060*/  SYNCS.PHASECHK.TRANS64.TRYWAIT P0, [R0+URZ], R2 ;  /* 0x00000002000075a7 */ /* 0x0002a600080011ff */
[----:B--2---:R-:W-:Y:S05]  /*4070*/  @!P0 NANOSLEEP.SYNCS 0x989680 ;  /* 0x009896800000895d */ /* 0x004fea0003900000 */
[----:B------:R-:W2:Y:S02]  /*4080*/  @!P0 SYNCS.PHASECHK.TRANS64 P0, [R0+URZ], R2 ;  /* 0x00000002000085a7 */ /* 0x000ea400080010ff */
[----:B--2---:R-:W-:Y:S05]  /*4090*/  @P0 BRA `(.L_x_83) ;  /* 0x0000000000200947 */ /* 0x004fea0003800000 */
.L_x_84:
[----:B--2---:R2:W4:Y:S02]  /*40a0*/  SYNCS.PHASECHK.TRANS64.TRYWAIT P0, [R0+URZ], R2 ;  /* 0x00000002000075a7 */ /* 0x00452400080011ff */
[----:B----4-:R-:W-:Y:S05]  /*40b0*/  @!P0 NANOSLEEP.SYNCS 0x989680 ;  /* 0x009896800000895d */ /* 0x010fea0003900000 */
[----:B------:R-:W4:Y:S02]  /*40c0*/  @!P0 SYNCS.PHASECHK.TRANS64 P0, [R0+URZ], R2 ;  /* 0x00000002000085a7 */ /* 0x000f2400080010ff */
[----:B----4-:R-:W-:Y:S05]  /*40d0*/  @!P0 BRA `(.L_x_84) ;  /* 0xfffffffc00f08947 */ /* 0x010fea000383ffff */
[----:B------:R-:W-:Y:S05]  /*40e0*/  BRA `(.L_x_83) ;  /* 0x00000000000c7947 */ /* 0x000fea0003800000 */
.L_x_79:
[----:B------:R-:W-:-:S04]  /*40f0*/  UIADD3 UR5, UPT, UPT, UR7, 0x150, URZ ;  /* 0x0000015007057890 */ /* 0x000fc8000fffe0ff */
[----:B------:R-:W-:-:S09]  /*4100*/  UPRMT UR5, UR4, 0x654, UR5 ;  /* 0x0000065404057896 */ /* 0x000fd20008000005 */
[----:B------:R-:W-:Y:S03]  /*4110*/  SYNCS.ARRIVE.TRANS64.RED.A1T0 RZ, [UR5], RZ ;  /* 0x000000ffffff79a7 */ /* 0x000fe60008100405 */
.L_x_83:
[----:B-12---:R-:W-:Y:S01]  /*4120*/  SHF.L.U32 R2, RZ, 0x1f, RZ ;  /* 0x0000001fff027819 */ /* 0x006fe200000006ff */
[----:B------:R-:W-:Y:S01]  /*4130*/  UIADD3 UR5, UPT, UPT, UR7, 0x150, URZ ;  /* 0x0000015007057890 */ /* 0x000fe2000fffe0ff */
[----:B------:R-:W-:Y:S02]  /*4140*/  PLOP3.LUT P0, PT, PT, PT, UP0, 0x80, 0x8 ;  /* 0x000000000008781c */ /* 0x000fe40003f0f008 */
[----:B------:R-:W1:Y:S02]  /*4150*/  SYNCS.PHASECHK.TRANS64.TRYWAIT P1, [UR7+0x150], R2 ;  /* 0x00015002ff0075a7 */ /* 0x000e640008021107 */
[----:B-1----:R-:W-:Y:S09]  /*4160*/  @!P1 BRA `(.L_x_85) ;  /* 0x0000005c00a09947 */ /* 0x002ff20003800000 */
.L_x_190:
[----:B------:R-:W-:Y:S01]  /*4170*/  @!UP0 UPRMT UR5, UR4, 0x654, UR5 ;  /* 0x0000065404058896 */ /* 0x000fe20008000005 */
[----:B------:R-:W-:Y:S02]  /*4180*/  UMOV UR8, 0xffff ;  /* 0x0000ffff00087882 */ /* 0x000fe40000000000 */
[----:B------:R-:W-:-:S06]  /*4190*/  UMOV UR4, 0x1 ;  /* 0x0000000100047882 */ /* 0x000fcc0000000000 */
[----:B------:R-:W-:Y:S01]  /*41a0*/  @!P0 SYNCS.ARRIVE.TRANS64.RED.A1T0 RZ, [UR5], RZ ;  /* 0x000000ffffff89a7 */ /* 0x000fe20008100405 */
[----:B------:R-:W-:Y:S01]  /*41b0*/  NOP ;  /* 0x0000000000007918 */ /* 0x000fe20000000000 */
[----:B-1----:R-:W1:Y:S01]  /*41c0*/  LDS R0, [UR6+0x14] ;  /* 0x00001406ff007984 */ /* 0x002e620008000800 */
[----:B------:R-:W-:-:S04]  /*41d0*/  ULOP3.LUT UR5, UR21, 0xffff, URZ, 0xc0, !UPT ;  /* 0x0000ffff15057892 */ /* 0x000fc8000f8ec0ff */
[----:B------:R-:W-:-:S04]  /*41e0*/  USHF.R.U32.HI UR5, URZ, 0x5, UR5 ;  /* 0x00000005ff057899 */ /* 0x000fc80008011605 */
[----:B------:R-:W-:Y:S02]  /*41f0*/  USHF.L.U32 UR8, UR8, UR5, URZ ;  /* 0x0000000508087299 */ /* 0x000fe400080006ff */
[----:B------:R-:W-:-:S04]  /*4200*/  USHF.L.U32 UR4, UR4, UR5, URZ ;  /* 0x0000000504047299 */ /* 0x000fc800080006ff */
[----:B-1----:R-:W-:-:S04]  /*4210*/  LOP3.LUT R0, R0, UR8, RZ, 0xc0, !PT ;  /* 0x0000000800007c12 */ /* 0x002fc8000f8ec0ff */
[----:B------:R-:W-:-:S13]  /*4220*/  ISETP.NE.AND P0, PT, R0, UR8, PT ;  /* 0x0000000800007c0c */ /* 0x000fda000bf05270 */
[----:B------:R-:W-:Y:S05]  /*4230*/  @P0 BRA `(.L_x_86) ;  /* 0x0000000000580947 */ /* 0x000fea0003800000 */
[----:B------:R-:W1:Y:S02]  /*4240*/  LDS R0, [UR6+0x18] ;  /* 0x00001806ff007984 */ /* 0x000e640008000800 */
[----:B-1----:R-:W-:-:S04]  /*4250*/  LOP3.LUT R0, R0, UR4, RZ, 0xc0, !PT ;  /* 0x0000000400007c12 */ /* 0x002fc8000f8ec0ff */
[----:B------:R-:W-:-:S13]  /*4260*/  ISETP.NE.AND P0, PT, R0, UR4, PT ;  /* 0x0000000400007c0c */ /* 0x000fda000bf05270 */
[----:B------:R-:W-:Y:S05]  /*4270*/  @P0 BRA `(.L_x_87) ;  /* 0x00000000003c0947 */ /* 0x000fea0003800000 */
[----:B------:R-:W1:Y:S01]  /*4280*/  S2R R2, SR_LANEID ;  /* 0x0000000000027919 */ /* 0x000e620000000000 */
[----:B------:R-:W-:Y:S01]  /*4290*/  ULOP3.LUT UR8, URZ, UR8, URZ, 0x33, !UPT ;  /* 0x00000008ff087292 */ /* 0x000fe2000f8e33ff */
[----:B------:R-:W-:Y:S02]  /*42a0*/  VOTEU.ANY UR7, UPT, PT ;  /* 0x0000000000077886 */ /* 0x000fe400038e0100 */
[----:B------:R-:W-:-:S03]  /*42b0*/  UFLO.U32 UR7, UR7 ;  /* 0x00000007000772bd */ /* 0x000fc600080e0000 */
[----:B------:R-:W-:-:S04]  /*42c0*/  IMAD.U32 R0, RZ, RZ, UR8 ;  /* 0x00000008ff007e24 */ /* 0x000fc8000f8e00ff */
[----:B------:R2:W3:Y:S02]  /*42d0*/  REDUX UR5, R0 ;  /* 0x00000000000573c4 */ /* 0x0004e40000000000 */
[----:B------:R1:W-:Y:S02]  /*42e0*/  UTCATOMSWS.AND URZ, UR8 ;  /* 0x0000000800ff79e3 */ /* 0x0003e40008000000 */
[----:B-1----:R-:W-:Y:S02]  /*42f0*/  ISETP.EQ.U32.AND P0, PT, R2, UR7, PT ;  /* 0x0000000702007c0c */ /* 0x002fe4000bf02070 */
[----:B--2---:R-:W-:Y:S02]  /*4300*/  LOP3.LUT R0, RZ, UR4, RZ, 0x33, !PT ;  /* 0x00000004ff007c12 */ /* 0x004fe4000f8e33ff */
[----:B---3--:R-:W-:Y:S02]  /*4310*/  MOV R2, UR5 ;  /* 0x0000000500027c02 */ /* 0x008fe40008000f00 */
[----:B------:R-:W1:Y:S07]  /*4320*/  REDUX UR4, R0 ;  /* 0x00000000000473c4 */ /* 0x000e6e0000000000 */
[----:B------:R2:W-:Y:S01]  /*4330*/  @P0 ATOMS.AND RZ, [UR6+0x14], R2 ;  /* 0x00001402ffff098c */ /* 0x0005e2000a800006 */
[----:B-1----:R-:W-:-:S05]  /*4340*/  IMAD.U32 R0, RZ, RZ, UR4 ;  /* 0x00000004ff007e24 */ /* 0x002fca000f8e00ff */
[----:B------:R2:W-:Y:S01]  /*4350*/  @P0 ATOMS.AND RZ, [UR6+0x18], R0 ;  /* 0x00001800ffff098c */ /* 0x0005e2000a800006 */
[----:B------:R-:W-:Y:S05]  /*4360*/  BRA `(.L_x_88) ;  /* 0x0000000000147947 */ /* 0x000fea0003800000 */
.L_x_87:
[----:B------:R-:W-:Y:S02]  /*4370*/  MOV R2, 0x4390 ;  /* 0x0000439000027802 */ /* 0x000fe40000000f00 */
[----:B---345:R-:W-:Y:S05]  /*4380*/  CALL.REL.NOINC `($__internal_0_$__cuda_sm10x_tcgen05_guardrail_trap_col_being_dealloced_not_returned_by_alloc) ;  /* 0x0000006000807944 */ /* 0x038fea0003c00000 */
[----:B------:R-:W-:Y:S05]  /*4390*/  BRA `(.L_x_88) ;  /* 0x0000000000087947 */ /* 0x000fea0003800000 */
.L_x_86:
[----:B------:R-:W-:Y:S02]  /*43a0*/  MOV R2, 0x43c0 ;  /* 0x000043c000027802 */ /* 0x000fe40000000f00 */
[----:B---345:R-:W-:Y:S05]  /*43b0*/  CALL.REL.NOINC `($__internal_2_$__cuda_sm10x_tcgen05_guardrail_trap_unallocated_columns_being_dealloced) ;  /* 0x00000060008c7944 */ /* 0x038fea0003c00000 */
.L_x_88:
[----:B------:R-:W-:Y:S01]  /*43c0*/  NOP ;  /* 0x0000000000007918 */ /* 0x000fe20000000000 */
[----:B----4-:R-:W-:Y:S05]  /*43d0*/  EXIT ;  /* 0x000000000000794d */ /* 0x010fea0003800000 */
.L_x_59:
[----:B------:R-:W-:-:S09]  /*43e0*/  UISETP.NE.OR UP5, UPT, UR10, 0x3, !UP5 ;  /* 0x000000030a00788c */ /* 0x000fd2000efa5670 */
[----:B------:R-:W-:Y:S05]  /*43f0*/  BRA.U UP5, `(.L_x_89) ;  /* 0x0000001105087547 */ /* 0x000fea000b800000 */
[----:B------:R-:W1:Y:S01]  /*4400*/  LDC R0, c[0x0][0xb30] ;  /* 0x0002cc00ff007b82 */ /* 0x000e620000000800 */
[----:B------:R-:W2:Y:S01]  /*4410*/  LDCU.64 UR8, c[0x0][0x888] ;  /* 0x00011100ff0877ac */ /* 0x000ea20008000a00 */
[----:B------:R-:W-:Y:S02]  /*4420*/  HFMA2 R27, -RZ, RZ, 0, 0 ;  /* 0x00000000ff1b7431 */ /* 0x000fe400000001ff */
[----:B------:R-:W-:Y:S01]  /*4430*/  IMAD.MOV.U32 R29, RZ, RZ, 0x1 ;  /* 0x00000001ff1d7424 */ /* 0x000fe200078e00ff */
[----:B------:R-:W-:Y:S01]  /*4440*/  MOV R25, 0x2000 ;  /* 0x0000200000197802 */ /* 0x000fe20000000f00 */
[----:B------:R-:W3:Y:S01]  /*4450*/  LDCU.64 UR4, c[0x0][0x890] ;  /* 0x00011200ff0477ac */ /* 0x000ee20008000a00 */
[----:B------:R-:W-:Y:S01]  /*4460*/  IMAD.MOV.U32 R28, RZ, RZ, RZ ;  /* 0x000000ffff1c7224 */ /* 0x000fe200078e00ff */
[----:B------:R-:W4:Y:S01]  /*4470*/  LDC R24, c[0x0][0x370] ;  /* 0x0000dc00ff187b82 */ /* 0x000f220000000800 */
[----:B------:R-:W-:Y:S01]  /*4480*/  UMOV UR7, 0x400 ;  /* 0x0000040000077882 */ /* 0x000fe20000000000 */
[----:B------:R-:W-:-:S02]  /*4490*/  UPLOP3.LUT UP1, UPT, UPT, UPT, UPT, 0x40, 0x4 ;  /* 0x000000000004789c */ /* 0x000fc40003f2e870 */
[----:B------:R-:W-:-:S04]  /*44a0*/  ULEA UR7, UR37, UR7, 0x18 ;  /* 0x0000000725077291 */ /* 0x000fc8000f8ec0ff */
[----:B------:R-:W4:Y:S01]  /*44b0*/  LDC R3, c[0x0][0xb0c] ;  /* 0x0002c300ff037b82 */ /* 0x000f220000000800 */
[----:B------:R-:W-:Y:S02]  /*44c0*/  UIADD3 UR13, UPT, UPT, UR7, 0x98, URZ ;  /* 0x00000098070d7890 */ /* 0x000fe4000fffe0ff */
[----:B--2---:R-:W-:Y:S02]  /*44d0*/  UISETP.NE.U32.AND UP2, UPT, UR8, URZ, UPT ;  /* 0x000000ff0800728c */ /* 0x004fe4000bf45070 */
[----:B------:R-:W-:Y:S02]  /*44e0*/  UIADD3 UR33, UPT, UPT, UR7, 0x80, URZ ;  /* 0x0000008007217890 */ /* 0x000fe4000fffe0ff */
[----:B---3--:R-:W-:Y:S01]  /*44f0*/  UISETP.NE.U32.AND UP3, UPT, UR4, URZ, UPT ;  /* 0x000000ff0400728c */ /* 0x008fe2000bf65070 */
[----:B------:R-:W2:Y:S01]  /*4500*/  LDC R18, c[0x0][0xb20] ;  /* 0x0002c800ff127b82 */ /* 0x000ea20000000800 */
[----:B-1----:R-:W-:Y:S01]  /*4510*/  ISETP.NE.AND P1, PT, R0, 0x1, PT ;  /* 0x000000010000780c */ /* 0x002fe20003f25270 */
[----:B------:R-:W-:-:S02]  /*4520*/  UISETP.NE.AND.EX UP2, UPT, UR9, URZ, UPT, UP2 ;  /* 0x000000ff0900728c */ /* 0x000fc4000bf45320 */
[----:B------:R-:W-:Y:S02]  /*4530*/  UIADD3 UR25, UPT, UPT, UR7, 0x88, URZ ;  /* 0x0000008807197890 */ /* 0x000fe4000fffe0ff */
[----:B------:R-:W-:Y:S02]  /*4540*/  UIADD3 UR17, UPT, UPT, UR7, 0x90, URZ ;  /* 0x0000009007117890 */ /* 0x000fe4000fffe0ff */
[----:B------:R-:W1:Y:S01]  /*4550*/  LDC.64 R30, c[0x0][0x348] ;  /* 0x0000d200ff1e7b82 */ /* 0x000e620000000a00 */
[----:B------:R-:W-:Y:S02]  /*4560*/  UPRMT UR13, UR37, 0x654, UR13 ;  /* 0x00000654250d7896 */ /* 0x000fe4000800000d */
[----:B------:R-:W-:-:S05]  /*4570*/  UISETP.NE.AND.EX UP3, UPT, UR5, URZ, UPT, UP3 ;  /* 0x000000ff0500728c */ /* 0x000fca000bf65330 */
[----:B------:R-:W3:Y:S08]  /*4580*/  LDC.64 R16, c[0x0][0xb10] ;  /* 0x0002c400ff107b82 */ /* 0x000ef00000000a00 */
[----:B------:R-:W1:Y:S08]  /*4590*/  LDC.64 R6, c[0x0][0xb18] ;  /* 0x0002c600ff067b82 */ /* 0x000e700000000a00 */
[----:B------:R-:W1:Y:S08]  /*45a0*/  LDC.64 R4, c[0x0][0xb28] ;  /* 0x0002ca00ff047b82 */ /* 0x000e700000000a00 */
[----:B--2-4-:R-:W1:Y:S02]  /*45b0*/  LDC R19, c[0x0][0x374] ;  /* 0x0000dd00ff137b82 */ /* 0x014e640000000800 */
.L_x_100:
[C---:B------:R-:W-:Y:S02]  /*45c0*/  LEA R0, R28.reuse, UR7, 0x3 ;  /* 0x000000071c007c11 */ /* 0x040fe4000f8e18ff */
[----:B------:R-:W-:Y:S02]  /*45d0*/  SHF.L.U32 R2, R27, 0x1f, RZ ;  /* 0x0000001f1b027819 */ /* 0x000fe400000006ff */
[----:B------:R-:W-:Y:S02]  /*45e0*/  LEA R20, R28, UR7, 0x4 ;  /* 0x000000071c147c11 */ /* 0x000fe4000f8e20ff */
[----:B--2---:R-:W2:Y:S02]  /*45f0*/  SYNCS.PHASECHK.TRANS64.TRYWAIT P0, [R0+URZ+0xd0], R2 ;  /* 0x0000d002000075a7 */ /* 0x004ea400080011ff */
[----:B--2---:R-:W-:Y:S05]  /*4600*/  @!P0 BRA `(.L_x_90) ;  /* 0x0000005800908947 */ /* 0x004fea0003800000 */
.L_x_191:
[----:B------:R-:W-:Y:S01]  /*4610*/  ISETP.GE.AND P0, PT, R40, 0x1, PT ;  /* 0x000000012800780c */ /* 0x000fe20003f06270 */
[----:B------:R-:W4:Y:S01]  /*4620*/  LDS.128 R20, [R20+0x160] ;  /* 0x0001600014147984 */ /* 0x000f220000000c00 */
[----:B--2---:R-:W-:Y:S01]  /*4630*/  VIADD R0, R0, 0xe0 ;  /* 0x000000e000007836 */ /* 0x004fe20000000000 */
[----:B------:R-:W-:Y:S01]  /*4640*/  @!PT LDS RZ, [RZ] ;  /* 0x00000000fffff984 */ /* 0x000fe20000000800 */
[----:B------:R-:W-:Y:S01]  /*4650*/  @!PT LDS RZ, [RZ] ;  /* 0x00000000fffff984 */ /* 0x000fe20000000800 */
[----:B------:R-:W-:Y:S01]  /*4660*/  @!PT LDS RZ, [RZ] ;  /* 0x00000000fffff984 */ /* 0x000fe20000000800 */
[----:B------:R-:W-:Y:S01]  /*4670*/  @!PT LDS RZ, [RZ] ;  /* 0x00000000fffff984 */ /* 0x000fe20000000800 */
[----:B------:R2:W-:Y:S06]  /*4680*/  MEMBAR.ALL.CTA ;  /* 0x0000000000007992 */ /* 0x0005ec0000008000 */
[----:B--2---:R-:W2:Y:S01]  /*4690*/  FENCE.VIEW.ASYNC.S ;  /* 0x00000000000073c6 */ /* 0x004ea20000000000 */
[----:B------:R-:W-:Y:S04]  /*46a0*/  PRMT R0, RZ, 0x654, R0 ;  /* 0x00000654ff007816 */ /* 0x000fe80000000000 */
[----:B--2---:R2:W-:Y:S01]  /*46b0*/  SYNCS.ARRIVE.TRANS64.RED.A1T0 RZ, [R0+URZ], RZ ;  /* 0x000000ff00ff79a7 */ /* 0x0045e200081004ff */
[----:B----4-:R-:W-:Y:S11]  /*46c0*/  LOP3.LUT P3, RZ, R22, 0x1, RZ, 0xc0, !PT ;  /* 0x0000000116ff7812 */ /* 0x010ff6000786c0ff */
[----:B------:R-:W-:Y:S02]  /*46d0*/  @!UPT UIADD3 URZ, UPT, UPT, URZ, URZ, URZ ;  /* 0x000000fffffff290 */ /* 0x000fe4000fffe0ff */
[----:B------:R-:W-:Y:S02]  /*46e0*/  @P3 MOV R11, R20 ;  /* 0x00000014000b3202 */ /* 0x000fe40000000f00 */
[----:B------:R-:W-:Y:S01]  /*46f0*/  @P3 LOP3.LUT R10, R21, 0xffff, RZ, 0xc0, !PT ;  /* 0x0000ffff150a3812 */ /* 0x000fe200078ec0ff */
[----:B--2---:R-:W-:Y:S06]  /*4700*/  @!P0 BRA `(.L_x_91) ;  /* 0x0000000000a48947 */ /* 0x004fec0003800000 */
[-C--:B-1----:R-:W-:Y:S01]  /*4710*/  IMAD.HI.U32 R0, R19, R7.reuse, RZ ;  /* 0x0000000713007227 */ /* 0x082fe200078e00ff */
[----:B------:R-:W-:Y:S02]  /*4720*/  ISETP.NE.AND P0, PT, R6, 0x1, PT ;  /* 0x000000010600780c */ /* 0x000fe40003f05270 */
[----:B------:R-:W-:Y:S01]  /*4730*/  ISETP.NE.AND P2, PT, R40, 0x1, PT ;  /* 0x000000012800780c */ /* 0x000fe20003f45270 */
[----:B---3--:R-:W-:Y:S01]  /*4740*/  IMAD.HI.U32 R9, R24, R16, RZ ;  /* 0x0000001018097227 */ /* 0x008fe200078e00ff */
[----:B------:R-:W-:Y:S02]  /*4750*/  SHF.R.U32.HI R0, RZ, R18, R0 ;  /* 0x00000012ff007219 */ /* 0x000fe40000011600 */
[----:B------:R-:W-:Y:S01]  /*4760*/  ISETP.NE.AND P4, PT, R3, 0x1, PT ;  /* 0x000000010300780c */ /* 0x000fe20003f85270 */
[----:B------:R-:W-:Y:S01]  /*4770*/  IMAD.HI.U32 R13, R10, R7, RZ ;  /* 0x000000070a0d7227 */ /* 0x000fe200078e00ff */
[----:B------:R-:W-:Y:S02]  /*4780*/  SHF.R.U32.HI R9, RZ, R17, R9 ;  /* 0x00000011ff097219 */ /* 0x000fe40000011609 */
[----:B------:R-:W-:Y:S01]  /*4790*/  SEL R0, R19, R0, !P0 ;  /* 0x0000000013007207 */ /* 0x000fe20004000000 */
[----:B------:R-:W-:Y:S01]  /*47a0*/  IMAD.HI.U32 R12, R11, R16, RZ ;  /* 0x000000100b0c7227 */ /* 0x000fe200078e00ff */
[----:B------:R-:W-:Y:S03]  /*47b0*/  SEL R9, R24, R9, !P4 ;  /* 0x0000000918097207 */ /* 0x000fe60006000000 */
[-C--:B------:R-:W-:Y:S01]  /*47c0*/  IMAD.HI.U32 R8, R0, R4.reuse, RZ ;  /* 0x0000000400087227 */ /* 0x080fe200078e00ff */
[----:B------:R-:W-:Y:S03]  /*47d0*/  SHF.R.U32.HI R12, RZ, R17, R12 ;  /* 0x00000011ff0c7219 */ /* 0x000fe6000001160c */
[----:B------:R-:W-:Y:S01]  /*47e0*/  IMAD.HI.U32 R2, R9, R4, RZ ;  /* 0x0000000409027227 */ /* 0x000fe200078e00ff */
[-C--:B------:R-:W-:Y:S02]  /*47f0*/  @P2 SHF.R.U32.HI R0, RZ, R5.reuse, R8 ;  /* 0x00000005ff002219 */ /* 0x080fe40000011608 */
[----:B------:R-:W-:Y:S02]  /*4800*/  SHF.R.U32.HI R8, RZ, R18, R13 ;  /* 0x00000012ff087219 */ /* 0x000fe4000001160d */
[----:B------:R-:W-:Y:S01]  /*4810*/  @P2 SHF.R.U32.HI R9, RZ, R5, R2 ;  /* 0x00000005ff092219 */ /* 0x000fe20000011602 */
[----:B------:R-:W-:Y:S01]  /*4820*/  IMAD R0, R40, R0, RZ ;  /* 0x0000000028007224 */ /* 0x000fe200078e02ff */
[----:B------:R-:W-:Y:S02]  /*4830*/  SEL R8, R10, R8, !P0 ;  /* 0x000000080a087207 */ /* 0x000fe40004000000 */
[----:B------:R-:W-:Y:S01]  /*4840*/  SEL R2, R11, R12, !P4 ;  /* 0x0000000c0b027207 */ /* 0x000fe20006000000 */
[----:B------:R-:W-:Y:S01]  /*4850*/  IMAD R12, R40, R9, RZ ;  /* 0x00000009280c7224 */ /* 0x000fe200078e02ff */
[C---:B------:R-:W-:Y:S01]  /*4860*/  ISETP.GE.AND P0, PT, R8.reuse, R0, PT ;  /* 0x000000000800720c */ /* 0x040fe20003f06270 */
[----:B------:R-:W-:Y:S03]  /*4870*/  IMAD.HI.U32 R0, R8, R4, RZ ;  /* 0x0000000408007227 */ /* 0x000fe600078e00ff */
[----:B------:R-:W-:Y:S02]  /*4880*/  ISETP.GE.OR P0, PT, R2, R12, P0 ;  /* 0x0000000c0200720c */ /* 0x000fe40000706670 */
[-C--:B------:R-:W-:Y:S04]  /*4890*/  SHF.R.U32.HI R0, RZ, R5.reuse, R0 ;  /* 0x00000005ff007219 */ /* 0x080fe80000011600 */
[----:B------:R-:W-:Y:S05]  /*48a0*/  SEL R13, R8, R0, !P2 ;  /* 0x00000000080d7207 */ /* 0x000fea0005000000 */
[----:B------:R-:W-:Y:S02]  /*48b0*/  IMAD.MOV R12, RZ, RZ, -R13 ;  /* 0x000000ffff0c7224 */ /* 0x000fe400078e0a0d */
[----:B------:R-:W-:Y:S04]  /*48c0*/  @!P0 IMAD.HI.U32 R0, R2, R4, RZ ;  /* 0x0000000402008227 */ /* 0x000fe800078e00ff */
[----:B------:R-:W-:Y:S01]  /*48d0*/  IMAD R12, R40, R12, R8 ;  /* 0x0000000c280c7224 */ /* 0x000fe200078e0208 */
[----:B------:R-:W-:Y:S04]  /*48e0*/  @!P0 SHF.R.U32.HI R0, RZ, R5, R0 ;  /* 0x00000005ff008219 */ /* 0x000fe80000011600 */
[----:B------:R-:W-:Y:S04]  /*48f0*/  @!P0 SEL R0, R2, R0, !P2 ;  /* 0x0000000002008207 */ /* 0x000fe80005000000 */
[----:B------:R-:W-:Y:S01]  /*4900*/  @!P0 IADD3 R13, PT, PT, R13, -R0, RZ ;  /* 0x800000000d0d8210 */ /* 0x000fe20007ffe0ff */
[----:B------:R-:W-:Y:S01]  /*4910*/  @!P0 IMAD R0, R9, R12, R0 ;  /* 0x0000000c09008224 */ /* 0x000fe200078e0200 */
[----:B------:R-:W-:Y:S01]  /*4920*/  IADD3 R9, PT, PT, -R8, RZ, RZ ;  /* 0x000000ff08097210 */ /* 0x000fe20007ffe1ff */
[--C-:B------:R-:W-:Y:S02]  /*4930*/  IMAD.MOV R12, RZ, RZ, -R2.reuse ;  /* 0x000000ffff0c7224 */ /* 0x100fe400078e0a02 */
[----:B------:R-:W-:Y:S02]  /*4940*/  @!P0 IMAD R8, R13, R40, R2 ;  /* 0x000000280d088224 */ /* 0x000fe400078e0202 */
[----:B------:R-:W-:Y:S02]  /*4950*/  @!P0 IMAD.MOV.U32 R2, RZ, RZ, R0 ;  /* 0x000000ffff028224 */ /* 0x000fe400078e0000 */
[----:B------:R-:W-:Y:S02]  /*4960*/  IMAD R11, R3, R12, R11 ;  /* 0x0000000c030b7224 */ /* 0x000fe400078e020b */
[----:B------:R-:W-:Y:S02]  /*4970*/  IMAD R10, R6, R9, R10 ;  /* 0x00000009060a7224 */ /* 0x000fe400078e020a */
[----:B------:R-:W-:Y:S02]  /*4980*/  IMAD R11, R2, R3, R11 ;  /* 0x00000003020b7224 */ /* 0x000fe400078e020b */
[----:B------:R-:W-:Y:S02]  /*4990*/  IMAD R10, R8, R6, R10 ;  /* 0x00000006080a7224 */ /* 0x000fe400078e020a */
.L_x_91:
[----:B------:R-:W-:Y:S05]  /*49a0*/  BRA.U UP1, `(.L_x_92) ;  /* 0x0000000101107547 */ /* 0x000fea000b800000 */
[----:B------:R-:W-:Y:S04]  /*49b0*/  MOV R2, UR6 ;  /* 0x0000000600027c02 */ /* 0x000fe80008000f00 */
[----:B------:R-:W-:Y:S04]  /*49c0*/  SHF.L.U32 R2, R2, 0x1f, RZ ;  /* 0x0000001f02027819 */ /* 0x000fe800000006ff */
[----:B------:R-:W2:Y:S02]  /*49d0*/  SYNCS.PHASECHK.TRANS64.TRYWAIT P0, [UR7+0xc8], R2 ;  /* 0x0000c802ff0075a7 */ /* 0x000ea40008001107 */
[----:B--2---:R-:W-:Y:S05]  /*49e0*/  @!P0 BRA `(.L_x_93) ;  /* 0x0000005400ac8947 */ /* 0x004fea0003800000 */
.L_x_92:
[----:B------:R-:W-:Y:S02]  /*49f0*/  R2UR UR35, R14 ;  /* 0x000000000e2372ca */ /* 0x000fe400000e0000 */
[----:B------:R-:W-:Y:S02]  /*4a00*/  R2UR UR34, R15 ;  /* 0x000000000f2272ca */ /* 0x000fe400000e0000 */
[----:B------:R-:W-:Y:S02]  /*4a10*/  ISETP.NE.U32.AND P2, PT, RZ, UR4, PT ;  /* 0x00000004ff007c0c */ /* 0x000fe4000bf45070 */
[----:B------:R-:W-:Y:S02]  /*4a20*/  SHF.L.U32 R14, R29, 0x1f, RZ ;  /* 0x0000001f1d0e7819 */ /* 0x000fe400000006ff */
[----:B------:R-:W-:Y:S05]  /*4a30*/  ISETP.NE.AND.EX P2, PT, RZ, UR5, PT, P2 ;  /* 0x00000005ff007c0c */ /* 0x000fea000bf45320 */
[----:B------:R-:W-:Y:S02]  /*4a40*/  USHF.L.U32 UR35, UR35, 0x7, URZ ;  /* 0x0000000723237899 */ /* 0x000fe400080006ff */
[----:B------:R-:W-:Y:S01]  /*4a50*/  USHF.L.U32 UR34, UR34, 0x7, URZ ;  /* 0x0000000722227899 */ /* 0x000fe200080006ff */
[----:B------:R-:W-:Y:S11]  /*4a60*/  BRA.U !UP3, `(.L_x_94) ;  /* 0x000000010b347547 */ /* 0x000ff6000b800000 */
[----:B------:R-:W-:Y:S01]  /*4a70*/  UPLOP3.LUT UP0, UPT, UPT, UPT, UP2, 0x80, 0x8 ;  /* 0x000000000008789c */ /* 0x000fe20003f0f020 */
[----:B--2---:R-:W-:Y:S02]  /*4a80*/  HFMA2 R0, -RZ, RZ, 0, 5.9604644775390625e-08 ;  /* 0x00000001ff007431 */ /* 0x004fe400000001ff */
[----:B------:R-:W-:Y:S03]  /*4a90*/  IMAD.MOV.U32 R92, RZ, RZ, 0x1 ;  /* 0x00000001ff5c7424 */ /* 0x000fe600078e00ff */
[----:B------:R-:W-:Y:S05]  /*4aa0*/  PLOP3.LUT P0, PT, PT, PT, UP0, 0x80, 0x8 ;  /* 0x000000000008781c */ /* 0x000fea0003f0f008 */
[----:B------:R-:W2:Y:S01]  /*4ab0*/  @UP0 LDCU.64 UR10, c[0x0][0x888] ;  /* 0x00011100ff0a07ac */ /* 0x000ea20008000a00 */
[----:B------:R-:W-:Y:S07]  /*4ac0*/  @UP0 UIMAD UR8, UR36, UR4, URZ ;  /* 0x00000004240802a4 */ /* 0x000fee000f8e02ff */
[----:B------:R-:W-:Y:S01]  /*4ad0*/  @!P0 PRMT R92, R0, 0x7610, R92 ;  /* 0x00007610005c8816 */ /* 0x000fe2000000005c */
[----:B--2---:R-:W-:Y:S03]  /*4ae0*/  @UP0 UIMAD.WIDE UR10, UR8, 0x4, UR10 ;  /* 0x00000004080a08a5 */ /* 0x004fe6000f8e020a */
[----:B------:R-:W2:Y:S03]  /*4af0*/  @!UP0 LDCU UR8, c[0x0][0x880] ;  /* 0x00011000ff0887ac */ /* 0x000ea60008000800 */
[----:B------:R-:W-:Y:S01]  /*4b00*/  IMAD.U32 R8, RZ, RZ, UR10 ;  /* 0x0000000aff087e24 */ /* 0x000fe2000f8e00ff */
[----:B------:R-:W-:Y:S05]  /*4b10*/  MOV R9, UR11 ;  /* 0x0000000b00097c02 */ /* 0x000fea0008000f00 */
[----:B-----5:R4:W5:Y:S02]  /*4b20*/  @P0 LDG.E R49, desc[UR46][R8.64] ;  /* 0x0000002e08310981 */ /* 0x020964000c1e1900 */
[----:B--2-4-:R-:W-:Y:S07]  /*4b30*/  @!P0 IMAD.U32 R49, RZ, RZ, UR8 ;  /* 0x00000008ff318e24 */ /* 0x014fee000f8e00ff */
.L_x_94:
[----:B-----5:R-:W-:Y:S01]  /*4b40*/  @!P2 FSETP.EQ.AND P0, PT, R49, RZ, PT ;  /* 0x000000ff3100a20b */ /* 0x020fe20003f02000 */
[----:B------:R-:W-:Y:S01]  /*4b50*/  @!UPT UIADD3 URZ, UPT, UPT, URZ, URZ, URZ ;  /* 0x000000fffffff290 */ /* 0x000fe2000fffe0ff */
[----:B------:R-:W-:Y:S11]  /*4b60*/  @!P2 BRA `(.L_x_95) ;  /* 0x000000000014a947 */ /* 0x000ff60003800000 */
[----:B------:R-:W-:Y:S02]  /*4b70*/  LOP3.LUT P2, RZ, R92, 0xff, RZ, 0xc0, !PT ;  /* 0x000000ff5cff7812 */ /* 0x000fe4000784c0ff */
[----:B------:R-:W-:Y:S04]  /*4b80*/  PLOP3.LUT P0, PT, PT, PT, UP0, 0x80, 0x8 ;  /* 0x000000000008781c */ /* 0x000fe80003f0f008 */
[----:B------:R-:W-:Y:S07]  /*4b90*/  PLOP3.LUT P0, PT, P0, PT, PT, 0x8, 0x80 ;  /* 0x000000000080781c */ /* 0x000fee000070e170 */
[----:B------:R-:W-:Y:S11]  /*4ba0*/  @P2 FSETP.EQ.AND P0, PT, R49, RZ, PT ;  /* 0x000000ff3100220b */ /* 0x000ff60003f02000 */
[----:B------:R-:W-:Y:S02]  /*4bb0*/  @!UPT UIADD3 URZ, UPT, UPT, URZ, URZ, URZ ;  /* 0x000000fffffff290 */ /* 0x000fe4000fffe0ff */
.L_x_95:
[----:B------:R-:W4:Y:S01]  /*4bc0*/  SYNCS.PHASECHK.TRANS64.TRYWAIT P2, [UR7+0xa0], R14 ;  /* 0x0000a00eff0075a7 */ /* 0x000f220008041107 */
[----:B------:R-:W-:Y:S04]  /*4bd0*/  ELECT P4, URZ, PT ;  /* 0x0000000000ff782f */ /* 0x000fe80003880000 */
[----:B------:R-:W-:Y:S11]  /*4be0*/  PLOP3.LUT P4, PT, P0, P4, PT, 0xf2, 0x2f ;  /* 0x00000000002f781c */ /* 0x000ff60000789e72 */
[----:B------:R-:W-:Y:S02]  /*4bf0*/  @!UPT UIADD3 URZ, UPT, UPT, URZ, URZ, URZ ;  /* 0x000000fffffff290 */ /* 0x000fe4000fffe0ff */
[----:B-1----:R-:W-:Y:S05]  /*4c00*/  @!P4 IADD3 R8, P0, PT, R30, 0x580, RZ ;  /* 0x000005801e08c810 */ /* 0x002fea0007f1e0ff */
[----:B--2---:R-:W-:Y:S01]  /*4c10*/  @!P4 IMAD.X R2, RZ, RZ, R31, P0 ;  /* 0x000000ffff02c224 */ /* 0x004fe200000e061f */
[----:B----4-:R-:W-:Y:S07]  /*4c20*/  @!P2 BRA `(.L_x_96) ;  /* 0x000000540034a947 */ /* 0x010fee0003800000 */
.L_x_194:
[----:B------:R-:W-:Y:S01]  /*4c30*/  @!P4 R2UR UR8, R2 ;  /* 0x000000000208c2ca */ /* 0x000fe200000e0000 */
[----:B------:R-:W-:Y:S01]  /*4c40*/  VOTEU.ALL UP1, P4 ;  /* 0x0000000000ff7886 */ /* 0x000fe20002020000 */
[----:B------:R-:W-:Y:S01]  /*4c50*/  @!P4 R2UR UR9, R8 ;  /* 0x000000000809c2ca */ /* 0x000fe200000e0000 */
[----:B-1----:R-:W-:Y:S01]  /*4c60*/  @!P4 IMAD.MOV.U32 R0, RZ, RZ, 0x2000 ;  /* 0x00002000ff00c424 */ /* 0x002fe200078e00ff */
[----:B------:R-:W-:Y:S01]  /*4c70*/  UMOV UR10, 0x0 ;  /* 0x00000000000a7882 */ /* 0x000fe20000000000 */
[----:B------:R-:W-:Y:S01]  /*4c80*/  UMOV UR11, 0x10000000 ;  /* 0x10000000000b7882 */ /* 0x000fe20000000000 */
[----:B------:R-:W-:Y:S01]  /*4c90*/  @!UP1 UIADD3 UR32, UPT, UPT, UR7, 0x200, URZ ;  /* 0x0000020007209890 */ /* 0x000fe2000fffe0ff */
[----:B------:R-:W-:Y:S06]  /*4ca0*/  VOTEU.ALL UP1, P4 ;  /* 0x0000000000ff7886 */ /* 0x000fec0002020000 */
[----:B------:R-:W-:Y:S01]  /*4cb0*/  IMAD.U32 R9, RZ, RZ, UR8 ;  /* 0x00000008ff097e24 */ /* 0x000fe2000f8e00ff */
[----:B------:R-:W-:Y:S01]  /*4cc0*/  UPRMT UR8, UR37, 0x654, UR33 ;  /* 0x0000065425087896 */ /* 0x000fe20008000021 */
[----:B------:R-:W-:Y:S03]  /*4cd0*/  IMAD.U32 R8, RZ, RZ, UR9 ;  /* 0x00000009ff087e24 */ /* 0x000fe6000f8e00ff */
[----:B------:R-:W-:Y:S02]  /*4ce0*/  @!P4 R2UR UR15, R9 ;  /* 0x00000000090fc2ca */ /* 0x000fe400000e0000 */
[----:B------:R-:W-:Y:S02]  /*4cf0*/  @!P4 R2UR UR14, R8 ;  /* 0x00000000080ec2ca */ /* 0x000fe400000e0000 */
[----:B------:R-:W-:Y:S05]  /*4d00*/  @!P4 IADD3 R8, P0, PT, R30, 0x580, RZ ;  /* 0x000005801e08c810 */ /* 0x000fea0007f1e0ff */
[----:B------:R-:W-:Y:S06]  /*4d10*/  @!P4 IMAD.X R2, RZ, RZ, R31, P0 ;  /* 0x000000ffff02c224 */ /* 0x000fec00000e061f */
[----:B------:R1:W-:Y:S01]  /*4d20*/  @!UP1 UTMALDG.3D [UR32], [UR14], desc[UR10] ;  /* 0x00000a200e0095b4 */ /* 0x0003e20008011000 */
[----:B------:R1:W-:Y:S01]  /*4d30*/  @!P4 SYNCS.ARRIVE.TRANS64.RED.A0TR RZ, [UR7+0x80], R0 ;  /* 0x00008000ffffc9a7 */ /* 0x0003e20008300407 */
[----:B------:R-:W-:Y:S01]  /*4d40*/  SYNCS.ARRIVE.TRANS64.RED.A1T0 RZ, [UR8], RZ ;  /* 0x000000ffffff79a7 */ /* 0x000fe20008100408 */
[----:B------:R-:W2:Y:S02]  /*4d50*/  SYNCS.PHASECHK.TRANS64.TRYWAIT P2, [UR7+0xa8], R14 ;  /* 0x0000a80eff0075a7 */ /* 0x000ea40008041107 */
[----:B-12---:R-:W-:Y:S05]  /*4d60*/  @!P2 BRA `(.L_x_97) ;  /* 0x0000005000fca947 */ /* 0x006fea0003800000 */
.L_x_196:
[----:B------:R-:W-:Y:S01]  /*4d70*/  @!P4 R2UR UR8, R2 ;  /* 0x000000000208c2ca */ /* 0x000fe200000e0000 */
[----:B------:R-:W-:Y:S01]  /*4d80*/  VOTEU.ALL UP1, P4 ;  /* 0x0000000000ff7886 */ /* 0x000fe20002020000 */
[----:B------:R-:W-:Y:S01]  /*4d90*/  @!P4 R2UR UR9, R8 ;  /* 0x000000000809c2ca */ /* 0x000fe200000e0000 */
[----:B-1----:R-:W-:Y:S01]  /*4da0*/  @!P4 IMAD.MOV.U32 R0, RZ, RZ, 0x2000 ;  /* 0x00002000ff00c424 */ /* 0x002fe200078e00ff */
[----:B------:R-:W-:Y:S01]  /*4db0*/  UMOV UR10, 0x0 ;  /* 0x00000000000a7882 */ /* 0x000fe20000000000 */
[----:B------:R-:W-:Y:S01]  /*4dc0*/  UMOV UR11, 0x10000000 ;  /* 0x10000000000b7882 */ /* 0x000fe20000000000 */
[----:B------:R-:W-:Y:S02]  /*4dd0*/  @!UP1 UIADD3 UR26, UPT, UPT, UR34, 0x20, URZ ;  /* 0x00000020221a9890 */ /* 0x000fe4000fffe0ff */
[----:B------:R-:W-:Y:S01]  /*4de0*/  @!UP1 UIADD3 UR24, UPT, UPT, UR7, 0x2200, URZ ;  /* 0x0000220007189890 */ /* 0x000fe2000fffe0ff */
[----:B------:R-:W-:Y:S01]  /*4df0*/  VOTEU.ALL UP1, P4 ;  /* 0x0000000000ff7886 */ /* 0x000fe20002020000 */
[----:B------:R-:W-:Y:S01]  /*4e00*/  UMOV UR27, UR35 ;  /* 0x00000023001b7c82 */ /* 0x000fe20008000000 */
[----:B------:R-:W-:Y:S02]  /*4e10*/  UMOV UR28, UR36 ;  /* 0x00000024001c7c82 */ /* 0x000fe40008000000 */
        /* <DEDUP_REMOVED lines=12> */
.L_x_198:
[----:B------:R-:W2:Y:S01]  /*4ee0*/  LDC.64 R12, c[0x0][0xb18] ;  /* 0x0002c600ff0c7b82 */ /* 0x000ea20000000a00 */
[----:B------:R-:W-:Y:S01]  /*4ef0*/  @!P4 R2UR UR8, R2 ;  /* 0x000000000208c2ca */ /* 0x000fe200000e0000 */
[----:B------:R-:W-:Y:S01]  /*4f00*/  VOTEU.ALL UP1, P4 ;  /* 0x0000000000ff7886 */ /* 0x000fe20002020000 */
[----:B------:R-:W-:Y:S01]  /*4f10*/  @!P4 R2UR UR9, R8 ;  /* 0x000000000809c2ca */ /* 0x000fe200000e0000 */
[----:B-1----:R-:W-:Y:S01]  /*4f20*/  @!P4 IMAD.MOV.U32 R0, RZ, RZ, 0x2000 ;  /* 0x00002000ff00c424 */ /* 0x002fe200078e00ff */
[----:B------:R-:W-:Y:S03]  /*4f30*/  UMOV UR10, 0x0 ;  /* 0x00000000000a7882 */ /* 0x000fe60000000000 */
[----:B------:R-:W1:Y:S01]  /*4f40*/  @!P1 LDC R2, c[0x0][0xb0c] ;  /* 0x0002c300ff029b82 */ /* 0x000e620000000800 */
[----:B------:R-:W-:Y:S01]  /*4f50*/  @!UP1 UIADD3 UR18, UPT, UPT, UR34, 0x40, URZ ;  /* 0x0000004022129890 */ /* 0x000fe2000fffe0ff */
[----:B------:R-:W-:Y:S01]  /*4f60*/  @P3 SHF.R.U32.HI R26, RZ, 0x10, R21 ;  /* 0x00000010ff1a3819 */ /* 0x000fe20000011615 */
[----:B------:R-:W-:Y:S01]  /*4f70*/  @!UP1 UIADD3 UR16, UPT, UPT, UR7, 0x4200, URZ ;  /* 0x0000420007109890 */ /* 0x000fe2000fffe0ff */
[----:B------:R-:W-:Y:S01]  /*4f80*/  VIADD R28, R28, 0x1 ;  /* 0x000000011c1c7836 */ /* 0x000fe20000000000 */
[----:B------:R-:W-:Y:S01]  /*4f90*/  VOTEU.ALL UP1, P4 ;  /* 0x0000000000ff7886 */ /* 0x000fe20002020000 */
[----:B------:R-:W-:Y:S01]  /*4fa0*/  UMOV UR11, 0x10000000 ;  /* 0x10000000000b7882 */ /* 0x000fe20000000000 */
[----:B------:R-:W-:Y:S01]  /*4fb0*/  UMOV UR19, UR35 ;  /* 0x0000002300137c82 */ /* 0x000fe20008000000 */
[----:B------:R-:W-:Y:S01]  /*4fc0*/  IMAD.U32 R9, RZ, RZ, UR8 ;  /* 0x00000008ff097e24 */ /* 0x000fe2000f8e00ff */
[----:B------:R-:W-:Y:S01]  /*4fd0*/  UMOV UR20, UR36 ;  /* 0x0000002400147c82 */ /* 0x000fe20008000000 */
[----:B------:R-:W-:Y:S01]  /*4fe0*/  IMAD.U32 R8, RZ, RZ, UR9 ;  /* 0x00000009ff087e24 */ /* 0x000fe2000f8e00ff */
[----:B------:R-:W-:Y:S02]  /*4ff0*/  UPRMT UR8, UR37, 0x654, UR17 ;  /* 0x0000065425087896 */ /* 0x000fe40008000011 */
[----:B------:R-:W-:Y:S02]  /*5000*/  @!P4 R2UR UR15, R9 ;  /* 0x00000000090fc2ca */ /* 0x000fe400000e0000 */
[----:B------:R-:W-:Y:S02]  /*5010*/  @!P4 R2UR UR14, R8 ;  /* 0x00000000080ec2ca */ /* 0x000fe400000e0000 */
[----:B------:R-:W4:Y:S11]  /*5020*/  LDC.64 R8, c[0x0][0xb10] ;  /* 0x0002c400ff087b82 */ /* 0x000f360000000a00 */
[----:B------:R1:W-:Y:S01]  /*5030*/  @!UP1 UTMALDG.3D [UR16], [UR14], desc[UR10] ;  /* 0x00000a100e0095b4 */ /* 0x0003e20008011000 */
[----:B------:R5:W-:Y:S01]  /*5040*/  @!P4 SYNCS.ARRIVE.TRANS64.RED.A0TR RZ, [UR7+0x90], R0 ;  /* 0x00009000ffffc9a7 */ /* 0x000be20008300407 */
[C---:B----4-:R-:W-:Y:S01]  /*5050*/  @!P1 IMAD.HI.U32 R8, R11.reuse, R8, RZ ;  /* 0x000000080b089227 */ /* 0x050fe200078e00ff */
[----:B--2---:R-:W-:Y:S02]  /*5060*/  @!P1 ISETP.NE.AND P0, PT, R12, 0x1, PT ;  /* 0x000000010c00980c */ /* 0x004fe40003f05270 */
[----:B-1----:R-:W-:Y:S01]  /*5070*/  @!P1 ISETP.NE.AND P2, PT, R2, 0x1, PT ;  /* 0x000000010200980c */ /* 0x002fe20003f45270 */
[----:B------:R-:W-:Y:S01]  /*5080*/  SYNCS.ARRIVE.TRANS64.RED.A1T0 RZ, [UR8], RZ ;  /* 0x000000ffffff79a7 */ /* 0x000fe20008100408 */
[C---:B------:R-:W-:Y:S01]  /*5090*/  @!P1 IMAD.HI.U32 R13, R10.reuse, R13, RZ ;  /* 0x0000000d0a0d9227 */ /* 0x040fe200078e00ff */
[----:B------:R-:W-:Y:S04]  /*50a0*/  @!P1 SHF.R.U32.HI R8, RZ, R9, R8 ;  /* 0x00000009ff089219 */ /* 0x000fe80000011608 */
[----:B------:R-:W-:Y:S01]  /*50b0*/  @!P1 SEL R8, R11, R8, !P2 ;  /* 0x000000080b089207 */ /* 0x000fe20005000000 */
[----:B------:R-:W1:Y:S01]  /*50c0*/  SYNCS.PHASECHK.TRANS64.TRYWAIT P5, [UR7+0xb8], R14 ;  /* 0x0000b80eff0075a7 */ /* 0x000e6200080a1107 */
[----:B-----5:R-:W2:Y:S02]  /*50d0*/  @!P1 LDC R0, c[0x0][0xb20] ;  /* 0x0002c800ff009b82 */ /* 0x020ea40000000800 */
[----:B--2---:R-:W-:Y:S04]  /*50e0*/  @!P1 SHF.R.U32.HI R0, RZ, R0, R13 ;  /* 0x00000000ff009219 */ /* 0x004fe8000001160d */
[----:B------:R-:W-:Y:S05]  /*50f0*/  @!P1 SEL R9, R10, R0, !P0 ;  /* 0x000000000a099207 */ /* 0x000fea0004000000 */
[----:B------:R-:W-:Y:S02]  /*5100*/  @!P1 IMAD.IADD R0, R9, 0x1, -R8 ;  /* 0x0000000109009824 */ /* 0x000fe400078e0a08 */
[----:B------:R-:W-:Y:S02]  /*5110*/  @!P1 IMAD.IADD R8, R8, 0x1, -R9 ;  /* 0x0000000108089824 */ /* 0x000fe400078e0a09 */
[----:B------:R-:W-:Y:S02]  /*5120*/  @!P1 IMAD R11, R0, R2, R11 ;  /* 0x00000002000b9224 */ /* 0x000fe400078e020b */
[----:B------:R-:W-:Y:S01]  /*5130*/  @!P1 IMAD R10, R8, R12, R10 ;  /* 0x0000000c080a9224 */ /* 0x000fe200078e020a */
[----:B-1----:R-:W-:Y:S06]  /*5140*/  @!P5 BRA `(.L_x_99) ;  /* 0x000000500034d947 */ /* 0x002fec0003800000 */
.L_x_200:
[----:B------:R-:W-:Y:S01]  /*5150*/  @!P4 IADD3 R2, P0, PT, R30, 0x580, RZ ;  /* 0x000005801e02c810 */ /* 0x000fe20007f1e0ff */
[----:B------:R-:W-:Y:S01]  /*5160*/  VOTEU.ALL UP1, P4 ;  /* 0x0000000000ff7886 */ /* 0x000fe20002020000 */
[----:B------:R-:W-:Y:S01]  /*5170*/  UMOV UR18, 0x0 ;  /* 0x0000000000127882 */ /* 0x000fe20000000000 */
[----:B------:R-:W-:Y:S01]  /*5180*/  UMOV UR19, 0x10000000 ;  /* 0x1000000000137882 */ /* 0x000fe20000000000 */
[----:B------:R-:W-:Y:S01]  /*5190*/  @!P4 R2UR UR9, R2 ;  /* 0x000000000209c2ca */ /* 0x000fe200000e0000 */
[----:B-1----:R-:W-:Y:S01]  /*51a0*/  @!P4 IMAD.X R0, RZ, RZ, R31, P0 ;  /* 0x000000ffff00c224 */ /* 0x002fe200000e061f */
[----:B------:R-:W-:Y:S01]  /*51b0*/  @!UP1 UIADD3 UR10, UPT, UPT, UR34, 0x60, URZ ;  /* 0x00000060220a9890 */ /* 0x000fe2000fffe0ff */
[----:B------:R-:W-:Y:S01]  /*51c0*/  ISETP.NE.AND P0, PT, R28, 0x2, PT ;  /* 0x000000021c00780c */ /* 0x000fe20003f05270 */
[----:B------:R-:W-:Y:S01]  /*51d0*/  UMOV UR11, UR35 ;  /* 0x00000023000b7c82 */ /* 0x000fe20008000000 */
[----:B------:R-:W-:Y:S01]  /*51e0*/  UMOV UR12, UR36 ;  /* 0x00000024000c7c82 */ /* 0x000fe20008000000 */
[----:B------:R-:W-:Y:S01]  /*51f0*/  @!P4 R2UR UR8, R0 ;  /* 0x000000000008c2ca */ /* 0x000fe200000e0000 */
[----:B------:R-:W-:Y:S01]  /*5200*/  IMAD.IADD R15, R10, 0x1, R90 ;  /* 0x000000010a0f7824 */ /* 0x000fe200078e025a */
[----:B------:R-:W-:Y:S01]  /*5210*/  @P3 R2UR UR36, R26 ;  /* 0x000000001a2432ca */ /* 0x000fe200000e0000 */
[----:B------:R-:W-:Y:S01]  /*5220*/  IMAD.IADD R14, R11, 0x1, R91 ;  /* 0x000000010b0e7824 */ /* 0x000fe200078e025b */
[----:B------:R-:W-:Y:S02]  /*5230*/  SEL R0, RZ, 0x1, P0 ;  /* 0x00000001ff007807 */ /* 0x000fe40000000000 */
[----:B------:R-:W-:Y:S01]  /*5240*/  LOP3.LUT R29, R29, 0x1, RZ, 0x3c, !PT ;  /* 0x000000011d1d7812 */ /* 0x000fe200078e3cff */
[----:B------:R-:W-:Y:S01]  /*5250*/  IMAD.U32 R8, RZ, RZ, UR9 ;  /* 0x00000009ff087e24 */ /* 0x000fe2000f8e00ff */
[----:B------:R-:W-:Y:S01]  /*5260*/  @!UP1 UIADD3 UR9, UPT, UPT, UR7, 0x98, URZ ;  /* 0x0000009807099890 */ /* 0x000fe2000fffe0ff */
[----:B------:R-:W-:Y:S02]  /*5270*/  LOP3.LUT R27, R27, R0, RZ, 0x3c, !PT ;  /* 0x000000001b1b7212 */ /* 0x000fe400078e3cff */
[----:B------:R-:W-:Y:S02]  /*5280*/  SEL R28, R28, RZ, P0 ;  /* 0x000000ff1c1c7207 */ /* 0x000fe40000000000 */
[----:B------:R-:W-:Y:S01]  /*5290*/  IMAD.U32 R9, RZ, RZ, UR8 ;  /* 0x00000008ff097e24 */ /* 0x000fe2000f8e00ff */
[----:B------:R-:W-:Y:S01]  /*52a0*/  @!P4 R2UR UR14, R8 ;  /* 0x00000000080ec2ca */ /* 0x000fe200000e0000 */
[----:B------:R-:W-:Y:S01]  /*52b0*/  @!UP1 UIADD3 UR8, UPT, UPT, UR7, 0x6200, URZ ;  /* 0x0000620007089890 */ /* 0x000fe2000fffe0ff */
[----:B------:R-:W-:Y:S02]  /*52c0*/  VOTEU.ALL UP1, P4 ;  /* 0x0000000000ff7886 */ /* 0x000fe40002020000 */
[----:B------:R-:W-:Y:S11]  /*52d0*/  @!P4 R2UR UR15, R9 ;  /* 0x00000000090fc2ca */ /* 0x000ff600000e0000 */
[----:B------:R-:W-:Y:S02]  /*52e0*/  @!UPT UIADD3 URZ, UPT, UPT, URZ, URZ, URZ ;  /* 0x000000fffffff290 */ /* 0x000fe4000fffe0ff */
[----:B------:R2:W-:Y:S01]  /*52f0*/  @!UP1 UTMALDG.3D [UR8], [UR14], desc[UR18] ;  /* 0x000012080e0095b4 */ /* 0x0005e20008011000 */
[----:B------:R2:W-:Y:S01]  /*5300*/  @!P4 SYNCS.ARRIVE.TRANS64.RED.A0TR RZ, [UR7+0x98], R25 ;  /* 0x00009819ffffc9a7 */ /* 0x0005e20008300407 */
[----:B------:R-:W-:Y:S01]  /*5310*/  UPLOP3.LUT UP1, UPT, UPT, UPT, UPT, 0x80, 0x8 ;  /* 0x000000000008789c */ /* 0x000fe20003f2f070 */
[----:B------:R-:W-:Y:S01]  /*5320*/  SYNCS.ARRIVE.TRANS64.RED.A1T0 RZ, [UR13], RZ ;  /* 0x000000ffffff79a7 */ /* 0x000fe2000810040d */
[----:B------:R-:W-:Y:S09]  /*5330*/  @P3 BRA `(.L_x_100) ;  /* 0xfffffff000a03947 */ /* 0x000ff2000383ffff */
[----:B------:R-:W-:-:S04]  /*5340*/  SHF.L.U32 R2, R29, 0x1f, RZ ;  /* 0x0000001f1d027819 */ /* 0x000fc800000006ff */
[----:B------:R-:W1:Y:S02]  /*5350*/  SYNCS.PHASECHK.TRANS64.TRYWAIT P0, [UR7+0xa0], R2 ;  /* 0x0000a002ff0075a7 */ /* 0x000e640008001107 */
[----:B-1----:R-:W-:Y:S05]  /*5360*/  @!P0 BRA `(.L_x_101) ;  /* 0x0000004c00c48947 */ /* 0x002fea0003800000 */
.L_x_202:
[----:B------:R-:W4:Y:S02]  /*5370*/  SYNCS.PHASECHK.TRANS64.TRYWAIT P0, [UR7+0xa8], R2 ;  /* 0x0000a802ff0075a7 */ /* 0x000f240008001107 */
[----:B----4-:R-:W-:Y:S05]  /*5380*/  @!P0 BRA `(.L_x_102) ;  /* 0x0000004c00d48947 */ /* 0x010fea0003800000 */
.L_x_204:
[----:B------:R-:W4:Y:S02]  /*5390*/  SYNCS.PHASECHK.TRANS64.TRYWAIT P0, [UR7+0xb0], R2 ;  /* 0x0000b002ff0075a7 */ /* 0x000f240008001107 */
[----:B----4-:R-:W-:Y:S05]  /*53a0*/  @!P0 BRA `(.L_x_103) ;  /* 0x0000004c00e48947 */ /* 0x010fea0003800000 */
.L_x_206:
[----:B-1----:R-:W-:-:S07]  /*53b0*/  MOV R0, UR7 ;  /* 0x0000000700007c02 */ /* 0x002fce0008000f00 */
.L_x_104:
[----:B-1----:R-:W-:-:S04]  /*53c0*/  SHF.L.U32 R2, R29, 0x1f, RZ ;  /* 0x0000001f1d027819 */ /* 0x002fc800000006ff */
[----:B------:R1:W4:Y:S03]  /*53d0*/  SYNCS.PHASECHK.TRANS64.TRYWAIT P0, [R0+URZ+0xb8], R2 ;  /* 0x0000b802000075a7 */ /* 0x00032600080011ff */
[----:B----4-:R-:W-:Y:S05]  /*53e0*/  @!P0 NANOSLEEP.SYNCS 0x989680 ;  /* 0x009896800000895d */ /* 0x010fea0003900000 */
[----:B------:R-:W4:Y:S02]  /*53f0*/  @!P0 SYNCS.PHASECHK.TRANS64 P0, [R0+URZ+0xb8], R2 ;  /* 0x0000b802000085a7 */ /* 0x000f2400080010ff */
[----:B--2-4-:R-:W-:Y:S05]  /*5400*/  @P0 EXIT ;  /* 0x000000000000094d */ /* 0x014fea0003800000 */
[----:B------:R-:W-:Y:S05]  /*5410*/  BRA `(.L_x_104) ;  /* 0xfffffffc00e87947 */ /* 0x000fea000383ffff */
.L_x_89:
[----:B------:R-:W-:-:S06]  /*5420*/  UISETP.GE.AND UP1, UPT, UR10, 0x4, UPT ;  /* 0x000000040a00788c */ /* 0x000fcc000bf26270 */
[----:B------:R-:W-:-:S13]  /*5430*/  PLOP3.LUT P0, PT, PT, PT, UP1, 0x80, 0x8 ;  /* 0x000000000008781c */ /* 0x000fda0003f0f018 */
[----:B------:R-:W-:Y:S05]  /*5440*/  @!P0 EXIT ;  /* 0x000000000000894d */ /* 0x000fea0003800000 */
[----:B------:R-:W-:Y:S01]  /*5450*/  BAR.SYNC.DEFER_BLOCKING 0x6, 0xa0 ;  /* 0x0182800000007b1d */ /* 0x000fe20000010000 */
[C---:B------:R-:W-:Y:S01]  /*5460*/  IMAD.SHL.U32 R2, R105.reuse, 0x20, RZ ;  /* 0x0000002069027824 */ /* 0x040fe200078e00ff */
[C---:B------:R-:W-:Y:S01]  /*5470*/  SHF.L.U32 R46, R105.reuse, 0x10, RZ ;  /* 0x00000010692e7819 */ /* 0x040fe200000006ff */
[C---:B------:R-:W-:Y:S01]  /*5480*/  IMAD.SHL.U32 R104, R105.reuse, 0x4, RZ ;  /* 0x0000000469687824 */ /* 0x040fe200078e00ff */
[C---:B------:R-:W-:Y:S01]  /*5490*/  LOP3.LUT R106, R105.reuse, 0x60, RZ, 0xc0, !PT ;  /* 0x00000060696a7812 */ /* 0x040fe200078ec0ff */
[----:B------:R-:W-:Y:S01]  /*54a0*/  HFMA2 R101, -RZ, RZ, 0, 5.9604644775390625e-08 ;  /* 0x00000001ff657431 */ /* 0x000fe200000001ff */
[----:B------:R-:W-:Y:S02]  /*54b0*/  UMOV UR48, 0x400 ;  /* 0x0000040000307882 */ /* 0x000fe40000000000 */
[----:B------:R-:W1:Y:S01]  /*54c0*/  LDC R95, c[0x0][0x370] ;  /* 0x0000dc00ff5f7b82 */ /* 0x000e620000000800 */
[----:B------:R-:W-:Y:S01]  /*54d0*/  ULEA UR48, UR37, UR48, 0x18 ;  /* 0x0000003025307291 */ /* 0x000fe2000f8ec0ff */
[----:B------:R-:W-:Y:S01]  /*54e0*/  LOP3.LUT R3, R2, 0xc0, RZ, 0xc0, !PT ;  /* 0x000000c002037812 */ /* 0x000fe200078ec0ff */
[----:B------:R-:W-:Y:S01]  /*54f0*/  HFMA2 R99, -RZ, RZ, 0, 0 ;  /* 0x00000000ff637431 */ /* 0x000fe200000001ff */
[----:B------:R-:W-:Y:S01]  /*5500*/  LOP3.LUT R103, R105, 0x2, RZ, 0xc0, !PT ;  /* 0x0000000269677812 */ /* 0x000fe200078ec0ff */
[----:B------:R-:W-:Y:S01]  /*5510*/  UIADD3 UR4, UPT, UPT, UR48, 0x200, URZ ;  /* 0x0000020030047890 */ /* 0x000fe2000fffe0ff */
[----:B------:R-:W-:Y:S01]  /*5520*/  LOP3.LUT R104, R3, 0x18, R104, 0xf8, !PT ;  /* 0x0000001803687812 */ /* 0x000fe200078ef868 */
[----:B------:R-:W-:Y:S01]  /*5530*/  IMAD.MOV.U32 R45, RZ, RZ, RZ ;  /* 0x000000ffff2d7224 */ /* 0x000fe200078e00ff */
[----:B------:R-:W2:Y:S01]  /*5540*/  LDC R42, c[0x0][0xb0c] ;  /* 0x0002c300ff2a7b82 */ /* 0x000ea20000000800 */
[----:B------:R-:W-:Y:S01]  /*5550*/  LOP3.LUT R46, R46, 0x600000, RZ, 0xc0, !PT ;  /* 0x006000002e2e7812 */ /* 0x000fe200078ec0ff */
[----:B------:R-:W-:Y:S01]  /*5560*/  IMAD.MOV.U32 R109, RZ, RZ, RZ ;  /* 0x000000ffff6d7224 */ /* 0x000fe200078e00ff */
[----:B------:R-:W-:Y:S01]  /*5570*/  LOP3.LUT R104, R104, 0xf20, R2, 0xf8, !PT ;  /* 0x00000f2068687812 */ /* 0x000fe200078ef802 */
[----:B------:R-:W-:Y:S01]  /*5580*/  IMAD.U32 R97, RZ, RZ, UR4 ;  /* 0x00000004ff617e24 */ /* 0x000fe2000f8e00ff */
[----:B------:R-:W-:Y:S01]  /*5590*/  LOP3.LUT R105, R105, 0x4, RZ, 0xc0, !PT ;  /* 0x0000000469697812 */ /* 0x000fe200078ec0ff */
[----:B------:R-:W3:Y:S01]  /*55a0*/  LDCU.64 UR52, c[0x0][0x348] ;  /* 0x00006900ff3477ac */ /* 0x000ee20008000a00 */
[----:B------:R-:W-:Y:S01]  /*55b0*/  MOV R100, RZ ;  /* 0x000000ff00647202 */ /* 0x000fe20000000f00 */
[----:B------:R-:W4:Y:S01]  /*55c0*/  LDC R93, c[0x0][0xb20] ;  /* 0x0002c800ff5d7b82 */ /* 0x000f220000000800 */
[----:B------:R-:W3:Y:S01]  /*55d0*/  LDS R0, [UR48+0x180] ;  /* 0x00018030ff007984 */ /* 0x000ee20008000800 */
[----:B------:R-:W-:Y:S01]  /*55e0*/  IMAD R104, R104, 0x2, R97 ;  /* 0x0000000268687824 */ /* 0x000fe200078e0261 */
[----:B------:R-:W1:Y:S03]  /*55f0*/  LDCU.64 UR38, c[0x0][0x888] ;  /* 0x00011100ff2677ac */ /* 0x000e660008000a00 */
[--C-:B------:R-:W-:Y:S01]  /*5600*/  IMAD R103, R103, -0x10, R104.reuse ;  /* 0xfffffff067677824 */ /* 0x100fe200078e0268 */
[----:B------:R-:W1:Y:S01]  /*5610*/  LDCU.64 UR44, c[0x0][0x890] ;  /* 0x00011200ff2c77ac */ /* 0x000e620008000a00 */
[----:B------:R-:W1:Y:S01]  /*5620*/  LDC R41, c[0x0][0xb30] ;  /* 0x0002cc00ff297b82 */ /* 0x000e620000000800 */
[----:B------:R-:W-:Y:S01]  /*5630*/  IMAD R102, R105, -0x10, R104 ;  /* 0xfffffff069667824 */ /* 0x000fe200078e0268 */
[----:B------:R-:W-:Y:S01]  /*5640*/  UMOV UR49, URZ ;  /* 0x000000ff00317c82 */ /* 0x000fe20008000000 */
[----:B------:R-:W-:-:S05]  /*5650*/  UMOV UR51, URZ ;  /* 0x000000ff00337c82 */ /* 0x000fca0008000000 */
[----:B------:R-:W1:Y:S08]  /*5660*/  LDC.64 R88, c[0x0][0xb10] ;  /* 0x0002c400ff587b82 */ /* 0x000e700000000a00 */
[----:B------:R-:W1:Y:S08]  /*5670*/  LDC.64 R38, c[0x0][0xb18] ;  /* 0x0002c600ff267b82 */ /* 0x000e700000000a00 */
[----:B------:R-:W1:Y:S08]  /*5680*/  LDC.64 R36, c[0x0][0xb28] ;  /* 0x0002ca00ff247b82 */ /* 0x000e700000000a00 */
[----:B------:R-:W1:Y:S01]  /*5690*/  LDC.64 R86, c[0x0][0x8b0] ;  /* 0x00022c00ff567b82 */ /* 0x000e620000000a00 */
[----:B---3--:R-:W-:-:S07]  /*56a0*/  IMAD.IADD R46, R0, 0x1, R46 ;  /* 0x00000001002e7824 */ /* 0x008fce00078e022e */
[----:B------:R-:W3:Y:S08]  /*56b0*/  LDC.64 R84, c[0x0][0x8a8] ;  /* 0x00022a00ff547b82 */ /* 0x000ef00000000a00 */
[----:B--2-4-:R-:W1:Y:S02]  /*56c0*/  LDC R94, c[0x0][0x374] ;  /* 0x0000dd00ff5e7b82 */ /* 0x014e640000000800 */
.L_x_148:
[----:B------:R-:W-:Y:S02]  /*56d0*/  LEA R0, R109, UR48, 0x3 ;  /* 0x000000306d007c11 */ /* 0x000fe4000f8e18ff */
[----:B------:R-:W-:Y:S02]  /*56e0*/  SHF.L.U32 R2, R99, 0x1f, RZ ;  /* 0x0000001f63027819 */ /* 0x000fe400000006ff */
[----:B-1----:R-:W-:Y:S02]  /*56f0*/  LEA R16, R109, UR48, 0x4 ;  /* 0x000000306d107c11 */ /* 0x002fe4000f8e20ff */
[----:B------:R-:W2:Y:S02]  /*5700*/  SYNCS.PHASECHK.TRANS64.TRYWAIT P0, [R0+URZ+0xd0], R2 ;  /* 0x0000d002000075a7 */ /* 0x000ea400080011ff */
[----:B--23--:R-:W-:Y:S05]  /*5710*/  @!P0 BRA `(.L_x_105) ;  /* 0x0000004c00208947 */ /* 0x00cfea0003800000 */
.L_x_207:
[----:B------:R-:W4:Y:S01]  /*5720*/  LDC.64 R10, c[0x0][0xb10] ;  /* 0x0002c400ff0a7b82 */ /* 0x000f220000000a00 */
[----:B------:R-:W3:Y:S01]  /*5730*/  LDS.128 R16, [R16+0x160] ;  /* 0x0001600010107984 */ /* 0x000ee20000000c00 */
[----:B-1----:R-:W-:Y:S01]  /*5740*/  ISETP.NE.AND P1, PT, R41, 0x1, PT ;  /* 0x000000012900780c */ /* 0x002fe20003f25270 */
[----:B--2---:R-:W-:Y:S01]  /*5750*/  VIADD R0, R0, 0xe0 ;  /* 0x000000e000007836 */ /* 0x004fe20000000000 */
[----:B------:R-:W-:Y:S04]  /*5760*/  ISETP.GE.AND P0, PT, R40, 0x1, PT ;  /* 0x000000012800780c */ /* 0x000fe80003f06270 */
[----:B------:R-:W1:Y:S01]  /*5770*/  LDC.64 R8, c[0x0][0xb18] ;  /* 0x0002c600ff087b82 */ /* 0x000e620000000a00 */
[----:B------:R-:W-:Y:S01]  /*5780*/  PRMT R0, RZ, 0x654, R0 ;  /* 0x00000654ff007816 */ /* 0x000fe20000000000 */
[----:B------:R-:W-:Y:S01]  /*5790*/  @!PT LDS RZ, [RZ] ;  /* 0x00000000fffff984 */ /* 0x000fe20000000800 */
[----:B------:R-:W-:Y:S01]  /*57a0*/  @!PT LDS RZ, [RZ] ;  /* 0x00000000fffff984 */ /* 0x000fe20000000800 */
[----:B------:R-:W-:Y:S01]  /*57b0*/  @!PT LDS RZ, [RZ] ;  /* 0x00000000fffff984 */ /* 0x000fe20000000800 */
[----:B------:R-:W-:Y:S01]  /*57c0*/  @!PT LDS RZ, [RZ] ;  /* 0x00000000fffff984 */ /* 0x000fe20000000800 */
[----:B------:R2:W-:Y:S06]  /*57d0*/  MEMBAR.ALL.CTA ;  /* 0x0000000000007992 */ /* 0x0005ec0000008000 */
[----:B--2---:R-:W2:Y:S01]  /*57e0*/  FENCE.VIEW.ASYNC.S ;  /* 0x00000000000073c6 */ /* 0x004ea20000000000 */
[----:B------:R-:W1:Y:S08]  /*57f0*/  @!P1 LDC R12, c[0x0][0xb20] ;  /* 0x0002c800ff0c9b82 */ /* 0x000e700000000800 */
[----:B------:R-:W1:Y:S01]  /*5800*/  @!P1 LDC R7, c[0x0][0xb0c] ;  /* 0x0002c300ff079b82 */ /* 0x000e620000000800 */
[----:B--2---:R2:W-:Y:S01]  /*5810*/  SYNCS.ARRIVE.TRANS64.RED.A1T0 RZ, [R0+URZ], RZ ;  /* 0x000000ff00ff79a7 */ /* 0x0045e200081004ff */
[----:B---3--:R-:W-:Y:S04]  /*5820*/  LOP3.LUT P4, RZ, R18, 0x1, RZ, 0xc0, !PT ;  /* 0x0000000112ff7812 */ /* 0x008fe8000788c0ff */
[----:B------:R-:W-:Y:S09]  /*5830*/  P2R R107, PR, RZ, 0x10 ;  /* 0x00000010ff6b7803 */ /* 0x000ff20000000000 */
[----:B------:R-:W-:Y:S02]  /*5840*/  @P4 MOV R44, R16 ;  /* 0x00000010002c4202 */ /* 0x000fe40000000f00 */
[----:B------:R-:W-:Y:S01]  /*5850*/  @P4 LOP3.LUT R43, R17, 0xffff, RZ, 0xc0, !PT ;  /* 0x0000ffff112b4812 */ /* 0x000fe200078ec0ff */
[----:B--2-4-:R-:W-:Y:S06]  /*5860*/  @!P0 BRA `(.L_x_106) ;  /* 0x0000000000a48947 */ /* 0x014fec0003800000 */
[----:B------:R-:W-:Y:S01]  /*5870*/  IMAD.HI.U32 R0, R94, R39, RZ ;  /* 0x000000275e007227 */ /* 0x000fe200078e00ff */
[----:B------:R-:W-:Y:S02]  /*5880*/  ISETP.NE.AND P0, PT, R38, 0x1, PT ;  /* 0x000000012600780c */ /* 0x000fe40003f05270 */
[----:B------:R-:W-:Y:S01]  /*5890*/  ISETP.NE.AND P2, PT, R40, 0x1, PT ;  /* 0x000000012800780c */ /* 0x000fe20003f45270 */
[----:B------:R-:W-:Y:S01]  /*58a0*/  IMAD.HI.U32 R4, R95, R88, RZ ;  /* 0x000000585f047227 */ /* 0x000fe200078e00ff */
[----:B------:R-:W-:Y:S02]  /*58b0*/  SHF.R.U32.HI R0, RZ, R93, R0 ;  /* 0x0000005dff007219 */ /* 0x000fe40000011600 */
[----:B------:R-:W-:Y:S01]  /*58c0*/  ISETP.NE.AND P3, PT, R42, 0x1, PT ;  /* 0x000000012a00780c */ /* 0x000fe20003f65270 */
[----:B------:R-:W-:Y:S01]  /*58d0*/  IMAD.HI.U32 R6, R43, R39, RZ ;  /* 0x000000272b067227 */ /* 0x000fe200078e00ff */
[-C--:B------:R-:W-:Y:S02]  /*58e0*/  SHF.R.U32.HI R4, RZ, R89.reuse, R4 ;  /* 0x00000059ff047219 */ /* 0x080fe40000011604 */
[----:B------:R-:W-:Y:S01]  /*58f0*/  SEL R0, R94, R0, !P0 ;  /* 0x000000005e007207 */ /* 0x000fe20004000000 */
[----:B------:R-:W-:Y:S01]  /*5900*/  IMAD.HI.U32 R5, R44, R88, RZ ;  /* 0x000000582c057227 */ /* 0x000fe200078e00ff */
[----:B------:R-:W-:Y:S03]  /*5910*/  SEL R4, R95, R4, !P3 ;  /* 0x000000045f047207 */ /* 0x000fe60005800000 */
[-C--:B------:R-:W-:Y:S01]  /*5920*/  IMAD.HI.U32 R3, R0, R36.reuse, RZ ;  /* 0x0000002400037227 */ /* 0x080fe200078e00ff */
[----:B------:R-:W-:Y:S03]  /*5930*/  SHF.R.U32.HI R5, RZ, R89, R5 ;  /* 0x00000059ff057219 */ /* 0x000fe60000011605 */
[----:B------:R-:W-:Y:S01]  /*5940*/  IMAD.HI.U32 R2, R4, R36, RZ ;  /* 0x0000002404027227 */ /* 0x000fe200078e00ff */
[----:B------:R-:W-:Y:S02]  /*5950*/  @P2 SHF.R.U32.HI R0, RZ, R37, R3 ;  /* 0x00000025ff002219 */ /* 0x000fe40000011603 */
[----:B------:R-:W-:Y:S02]  /*5960*/  SHF.R.U32.HI R3, RZ, R93, R6 ;  /* 0x0000005dff037219 */ /* 0x000fe40000011606 */
[----:B------:R-:W-:Y:S01]  /*5970*/  @P2 SHF.R.U32.HI R4, RZ, R37, R2 ;  /* 0x00000025ff042219 */ /* 0x000fe20000011602 */
[----:B------:R-:W-:Y:S01]  /*5980*/  IMAD R0, R40, R0, RZ ;  /* 0x0000000028007224 */ /* 0x000fe200078e02ff */
[----:B------:R-:W-:Y:S02]  /*5990*/  SEL R3, R43, R3, !P0 ;  /* 0x000000032b037207 */ /* 0x000fe40004000000 */
[----:B------:R-:W-:Y:S01]  /*59a0*/  SEL R2, R44, R5, !P3 ;  /* 0x000000052c027207 */ /* 0x000fe20005800000 */
[----:B------:R-:W-:Y:S01]  /*59b0*/  IMAD R5, R40, R4, RZ ;  /* 0x0000000428057224 */ /* 0x000fe200078e02ff */
[C---:B------:R-:W-:Y:S01]  /*59c0*/  ISETP.GE.AND P0, PT, R3.reuse, R0, PT ;  /* 0x000000000300720c */ /* 0x040fe20003f06270 */
[C---:B------:R-:W-:Y:S03]  /*59d0*/  IMAD.HI.U32 R0, R3.reuse, R36, RZ ;  /* 0x0000002403007227 */ /* 0x040fe600078e00ff */
[C---:B------:R-:W-:Y:S02]  /*59e0*/  ISETP.GE.OR P0, PT, R2.reuse, R5, P0 ;  /* 0x000000050200720c */ /* 0x040fe40000706670 */
[----:B------:R-:W-:Y:S04]  /*59f0*/  SHF.R.U32.HI R0, RZ, R37, R0 ;  /* 0x00000025ff007219 */ /* 0x000fe80000011600 */
[C---:B------:R-:W-:Y:S05]  /*5a00*/  SEL R6, R3.reuse, R0, !P2 ;  /* 0x0000000003067207 */ /* 0x040fea0005000000 */
        /* <DEDUP_REMOVED lines=14> */
[----:B------:R-:W-:Y:S07]  /*5af0*/  IMAD R43, R3, R38, R43 ;  /* 0x00000026032b7224 */ /* 0x000fee00078e022b */
.L_x_106:
[----:B-1----:R-:W-:Y:S01]  /*5b00*/  @!P1 ISETP.NE.AND P0, PT, R8, 0x1, PT ;  /* 0x000000010800980c */ /* 0x002fe20003f05270 */
[----:B------:R-:W-:Y:S01]  /*5b10*/  @!P1 IMAD.HI.U32 R2, R43, R9, RZ ;  /* 0x000000092b029227 */ /* 0x000fe200078e00ff */
[----:B------:R-:W-:Y:S01]  /*5b20*/  R2UR UR42, R14 ;  /* 0x000000000e2a72ca */ /* 0x000fe200000e0000 */
[----:B------:R-:W-:Y:S01]  /*5b30*/  BSSY.RECONVERGENT B6, `(.L_x_107) ;  /* 0x0000031000067945 */ /* 0x000fe20003800200 */
[----:B------:R-:W-:Y:S01]  /*5b40*/  R2UR UR41, R15 ;  /* 0x000000000f2972ca */ /* 0x000fe200000e0000 */
[C---:B------:R-:W-:Y:S01]  /*5b50*/  @!P1 IMAD.HI.U32 R0, R44.reuse, R10, RZ ;  /* 0x0000000a2c009227 */ /* 0x040fe200078e00ff */
[----:B------:R-:W-:Y:S02]  /*5b60*/  @!P1 SHF.R.U32.HI R2, RZ, R12, R2 ;  /* 0x0000000cff029219 */ /* 0x000fe40000011602 */
[----:B------:R-:W-:Y:S01]  /*5b70*/  @!P1 ISETP.NE.AND P2, PT, R7, 0x1, PT ;  /* 0x000000010700980c */ /* 0x000fe20003f45270 */
[----:B------:R-:W-:Y:S01]  /*5b80*/  VIADD R109, R109, 0x1 ;  /* 0x000000016d6d7836 */ /* 0x000fe20000000000 */
[----:B------:R-:W-:Y:S02]  /*5b90*/  @!P1 SEL R2, R43, R2, !P0 ;  /* 0x000000022b029207 */ /* 0x000fe40004000000 */
[----:B------:R-:W-:Y:S02]  /*5ba0*/  @!P1 SHF.R.U32.HI R0, RZ, R11, R0 ;  /* 0x0000000bff009219 */ /* 0x000fe40000011600 */
[----:B------:R-:W-:Y:S01]  /*5bb0*/  LOP3.LUT P0, RZ, R97, 0x1b0, RZ, 0xc0, !PT ;  /* 0x000001b061ff7812 */ /* 0x000fe2000780c0ff */
[----:B------:R-:W-:Y:S01]  /*5bc0*/  USHF.L.U32 UR42, UR42, 0x7, URZ ;  /* 0x000000072a2a7899 */ /* 0x000fe200080006ff */
[----:B------:R-:W-:Y:S01]  /*5bd0*/  @!P1 SEL R3, R44, R0, !P2 ;  /* 0x000000002c039207 */ /* 0x000fe20005000000 */
[----:B------:R-:W-:Y:S01]  /*5be0*/  USHF.L.U32 UR41, UR41, 0x7, URZ ;  /* 0x0000000729297899 */ /* 0x000fe200080006ff */
[----:B------:R-:W-:Y:S03]  /*5bf0*/  @P4 SHF.R.U32.HI R98, RZ, 0x10, R17 ;  /* 0x00000010ff624819 */ /* 0x000fe60000011611 */
[----:B------:R-:W-:Y:S02]  /*5c00*/  @!P1 IMAD.IADD R0, R2, 0x1, -R3 ;  /* 0x0000000102009824 */ /* 0x000fe400078e0a03 */
[----:B------:R-:W-:Y:S02]  /*5c10*/  @!P1 IMAD.IADD R2, R3, 0x1, -R2 ;  /* 0x0000000103029824 */ /* 0x000fe400078e0a02 */
[----:B------:R-:W-:Y:S02]  /*5c20*/  @!P1 IMAD R44, R0, R7, R44 ;  /* 0x00000007002c9224 */ /* 0x000fe400078e022c */
[----:B------:R-:W-:Y:S01]  /*5c30*/  @!P1 IMAD R43, R2, R8, R43 ;  /* 0x00000008022b9224 */ /* 0x000fe200078e022b */
[----:B------:R-:W-:Y:S06]  /*5c40*/  @!P0 BRA `(.L_x_108) ;  /* 0x00000000007c8947 */ /* 0x000fec0003800000 */
[----:B------:R-:W1:Y:S01]  /*5c50*/  LDCU.64 UR8, c[0x4][0x80] ;  /* 0x01001000ff0877ac */ /* 0x000e620008000a00 */
[----:B------:R-:W-:Y:S01]  /*5c60*/  MOV R2, 0x0 ;  /* 0x0000000000027802 */ /* 0x000fe20000000f00 */
[----:B------:R-:W-:Y:S02]  /*5c70*/  HFMA2 R12, -RZ, RZ, 0, 5.9604644775390625e-08 ;  /* 0x00000001ff0c7431 */ /* 0x000fe400000001ff */
[----:B------:R-:W-:Y:S01]  /*5c80*/  IMAD.MOV.U32 R8, RZ, RZ, 0x70 ;  /* 0x00000070ff087424 */ /* 0x000fe200078e00ff */
[----:B------:R2:W3:Y:S01]  /*5c90*/  LDC.64 R14, c[0x4][R2] ;  /* 0x01000000020e7b82 */ /* 0x0004e20000000a00 */
[----:B------:R-:W4:Y:S01]  /*5ca0*/  LDCU.64 UR6, c[0x4][0x88] ;  /* 0x01001100ff0677ac */ /* 0x000f220008000a00 */
[----:B------:R-:W-:Y:S01]  /*5cb0*/  IMAD.MOV.U32 R13, RZ, RZ, RZ ;  /* 0x000000ffff0d7224 */ /* 0x000fe200078e00ff */
[----:B------:R-:W2:Y:S01]  /*5cc0*/  LDCU.64 UR4, c[0x4][0x8] ;  /* 0x01000100ff0477ac */ /* 0x000ea20008000a00 */
[----:B-1----:R-:W-:Y:S01]  /*5cd0*/  MOV R5, UR9 ;  /* 0x0000000900057c02 */ /* 0x002fe20008000f00 */
[----:B------:R-:W-:Y:S01]  /*5ce0*/  IMAD.U32 R4, RZ, RZ, UR8 ;  /* 0x00000008ff047e24 */ /* 0x000fe2000f8e00ff */
[----:B----4-:R-:W-:Y:S01]  /*5cf0*/  MOV R7, UR7 ;  /* 0x0000000700077c02 */ /* 0x010fe20008000f00 */
[----:B------:R-:W-:Y:S01]  /*5d00*/  IMAD.U32 R6, RZ, RZ, UR6 ;  /* 0x00000006ff067e24 */ /* 0x000fe2000f8e00ff */
[----:B--2---:R-:W-:Y:S01]  /*5d10*/  MOV R11, UR5 ;  /* 0x00000005000b7c02 */ /* 0x004fe20008000f00 */
[----:B------:R-:W-:Y:S02]  /*5d20*/  IMAD.U32 R10, RZ, RZ, UR4 ;  /* 0x00000004ff0a7e24 */ /* 0x000fe4000f8e00ff */
[----:B------:R-:W-:Y:S07]  /*5d30*/  LEPC R20, `(.L_x_109) ;  /* 0x000000001014794e */ /* 0x000fee0000000000 */
[----:B---3-5:R-:W-:Y:S05]  /*5d40*/  CALL.ABS.NOINC R14 ;  /* 0x000000000e007343 */ /* 0x028fea0003c00000 */
.L_x_109:
[----:B------:R-:W1:Y:S01]  /*5d50*/  LDCU.64 UR8, c[0x4][0x80] ;  /* 0x01001000ff0877ac */ /* 0x000e620008000a00 */
[----:B------:R-:W2:Y:S01]  /*5d60*/  LDC.64 R2, c[0x4][R2] ;  /* 0x0100000002027b82 */ /* 0x000ea20000000a00 */
[----:B------:R-:W-:Y:S02]  /*5d70*/  HFMA2 R12, -RZ, RZ, 0, 5.9604644775390625e-08 ;  /* 0x00000001ff0c7431 */ /* 0x000fe400000001ff */
[----:B------:R-:W-:Y:S02]  /*5d80*/  IMAD.MOV.U32 R8, RZ, RZ, 0x70 ;  /* 0x00000070ff087424 */ /* 0x000fe400078e00ff */
[----:B------:R-:W-:Y:S01]  /*5d90*/  IMAD.MOV.U32 R13, RZ, RZ, RZ ;  /* 0x000000ffff0d7224 */ /* 0x000fe200078e00ff */
[----:B------:R-:W3:Y:S01]  /*5da0*/  LDCU.64 UR6, c[0x4][0x88] ;  /* 0x01001100ff0677ac */ /* 0x000ee20008000a00 */
[----:B------:R-:W4:Y:S01]  /*5db0*/  LDCU.64 UR4, c[0x4][0x8] ;  /* 0x01000100ff0477ac */ /* 0x000f220008000a00 */
[----:B-1----:R-:W-:Y:S02]  /*5dc0*/  MOV R4, UR8 ;  /* 0x0000000800047c02 */ /* 0x002fe40008000f00 */
[----:B------:R-:W-:Y:S02]  /*5dd0*/  MOV R5, UR9 ;  /* 0x0000000900057c02 */ /* 0x000fe40008000f00 */
[----:B---3--:R-:W-:Y:S01]  /*5de0*/  MOV R7, UR7 ;  /* 0x0000000700077c02 */ /* 0x008fe20008000f00 */
[----:B------:R-:W-:Y:S01]  /*5df0*/  IMAD.U32 R6, RZ, RZ, UR6 ;  /* 0x00000006ff067e24 */ /* 0x000fe2000f8e00ff */
[----:B----4-:R-:W-:Y:S01]  /*5e00*/  MOV R11, UR5 ;  /* 0x00000005000b7c02 */ /* 0x010fe20008000f00 */
[----:B------:R-:W-:Y:S02]  /*5e10*/  IMAD.U32 R10, RZ, RZ, UR4 ;  /* 0x00000004ff0a7e24 */ /* 0x000fe4000f8e00ff */
[----:B------:R-:W-:Y:S07]  /*5e20*/  LEPC R20, `(.L_x_108) ;  /* 0x000000001014794e */ /* 0x000fee0000000000 */
[----:B--2---:R-:W-:Y:S05]  /*5e30*/  CALL.ABS.NOINC R2 ;  /* 0x0000000002007343 */ /* 0x004fea0003c00000 */
.L_x_108:
[----:B------:R-:W-:Y:S05]  /*5e40*/  BSYNC.RECONVERGENT B6 ;  /* 0x0000000000067941 */ /* 0x000fea0003800200 */
.L_x_107:
[----:B------:R-:W-:Y:S01]  /*5e50*/  ISETP.NE.U32.AND P4, PT, R86, RZ, PT ;  /* 0x000000ff5600720c */ /* 0x000fe20003f85070 */
[----:B------:R-:W-:Y:S01]  /*5e60*/  UISETP.NE.AND UP2, UPT, UR50, URZ, UPT ;  /* 0x000000ff3200728c */ /* 0x000fe2000bf45270 */
[----:B------:R-:W-:Y:S01]  /*5e70*/  ISETP.NE.U32.AND P2, PT, RZ, UR38, PT ;  /* 0x00000026ff007c0c */ /* 0x000fe2000bf45070 */
[----:B------:R-:W-:Y:S01]  /*5e80*/  UISETP.NE.U32.AND UP1, UPT, UR44, URZ, UPT ;  /* 0x000000ff2c00728c */ /* 0x000fe2000bf25070 */
[----:B------:R-:W-:Y:S01]  /*5e90*/  ISETP.NE.AND.EX P4, PT, R87, RZ, PT, P4 ;  /* 0x000000ff5700720c */ /* 0x000fe20003f85340 */
[----:B------:R-:W-:Y:S01]  /*5ea0*/  UPLOP3.LUT UP0, UPT, UPT, UPT, UPT, 0x40, 0x4 ;  /* 0x000000000004789c */ /* 0x000fe20003f0e870 */
[----:B------:R-:W-:Y:S01]  /*5eb0*/  ISETP.NE.AND.EX P2, PT, RZ, UR39, PT, P2 ;  /* 0x00000027ff007c0c */ /* 0x000fe2000bf45320 */
[----:B------:R-:W-:Y:S01]  /*5ec0*/  UISETP.NE.AND.EX UP1, UPT, UR45, URZ, UPT, UP1 ;  /* 0x000000ff2d00728c */ /* 0x000fe2000bf25310 */
[----:B------:R-:W-:Y:S04]  /*5ed0*/  PLOP3.LUT P1, PT, PT, PT, UP2, 0x80, 0x8 ;  /* 0x000000000008781c */ /* 0x000fe80003f2f028 */
[----:B------:R-:W-:Y:S06]  /*5ee0*/  @UP2 UPLOP3.LUT UP0, UPT, UPT, UPT, UP1, 0x80, 0x8 ;  /* 0x000000000008289c */ /* 0x000fec0003f0f010 */
[----:B------:R-:W-:Y:S01]  /*5ef0*/  PLOP3.LUT P0, PT, PT, PT, UP0, 0x80, 0x8 ;  /* 0x000000000008781c */ /* 0x000fe20003f0f008 */
[----:B------:R-:W-:Y:S01]  /*5f00*/  @!UPT UIADD3 URZ, UPT, UPT, URZ, URZ, URZ ;  /* 0x000000fffffff290 */ /* 0x000fe2000fffe0ff */
[----:B------:R-:W-:Y:S11]  /*5f10*/  BRA.U !UP1, `(.L_x_110) ;  /* 0x0000000109387547 */ /* 0x000ff6000b800000 */
[----:B------:R-:W-:Y:S01]  /*5f20*/  UISETP.NE.U32.AND UP0, UPT, UR38, URZ, UPT ;  /* 0x000000ff2600728c */ /* 0x000fe2000bf05070 */
[----:B------:R-:W-:Y:S02]  /*5f30*/  HFMA2 R0, -RZ, RZ, 0, 5.9604644775390625e-08 ;  /* 0x00000001ff007431 */ /* 0x000fe400000001ff */
[----:B------:R-:W-:Y:S01]  /*5f40*/  IMAD.MOV.U32 R92, RZ, RZ, 0x1 ;  /* 0x00000001ff5c7424 */ /* 0x000fe200078e00ff */
[----:B------:R-:W-:Y:S06]  /*5f50*/  UISETP.NE.AND.EX UP0, UPT, UR39, URZ, UPT, UP0 ;  /* 0x000000ff2700728c */ /* 0x000fec000bf05300 */
[----:B------:R-:W-:Y:S05]  /*5f60*/  PLOP3.LUT P3, PT, PT, PT, UP0, 0x80, 0x8 ;  /* 0x000000000008781c */ /* 0x000fea0003f6f008 */
[----:B------:R-:W1:Y:S01]  /*5f70*/  @UP0 LDCU.64 UR6, c[0x0][0x888] ;  /* 0x00011100ff0607ac */ /* 0x000e620008000a00 */
[----:B------:R-:W-:Y:S07]  /*5f80*/  @UP0 UIMAD UR4, UR36, UR44, URZ ;  /* 0x0000002c240402a4 */ /* 0x000fee000f8e02ff */
[----:B------:R-:W-:Y:S01]  /*5f90*/  @!P3 PRMT R92, R0, 0x7610, R92 ;  /* 0x00007610005cb816 */ /* 0x000fe2000000005c */
[----:B-1----:R-:W-:Y:S03]  /*5fa0*/  @UP0 UIMAD.WIDE UR6, UR4, 0x4, UR6 ;  /* 0x00000004040608a5 */ /* 0x002fe6000f8e0206 */
[----:B------:R-:W1:Y:S03]  /*5fb0*/  @!UP0 LDCU UR4, c[0x0][0x880] ;  /* 0x00011000ff0487ac */ /* 0x000e660008000800 */
[----:B------:R-:W-:Y:S01]  /*5fc0*/  IMAD.U32 R2, RZ, RZ, UR6 ;  /* 0x00000006ff027e24 */ /* 0x000fe2000f8e00ff */
[----:B------:R-:W-:Y:S05]  /*5fd0*/  MOV R3, UR7 ;  /* 0x0000000700037c02 */ /* 0x000fea0008000f00 */
[----:B-----5:R2:W5:Y:S02]  /*5fe0*/  @P3 LDG.E R49, desc[UR46][R2.64] ;  /* 0x0000002e02313981 */ /* 0x020564000c1e1900 */
[----:B-12---:R-:W-:Y:S02]  /*5ff0*/  @!P3 IMAD.U32 R49, RZ, RZ, UR4 ;  /* 0x00000004ff31be24 */ /* 0x006fe4000f8e00ff */
.L_x_110:
[----:B------:R-:W-:Y:S05]  /*6000*/  @!P4 BRA `(.L_x_111) ;  /* 0x000000000020c947 */ /* 0x000fea0003800000 */
[----:B------:R-:W-:Y:S04]  /*6010*/  ISETP.NE.U32.AND P3, PT, R84, RZ, PT ;  /* 0x000000ff5400720c */ /* 0x000fe80003f65070 */
[----:B------:R-:W-:Y:S11]  /*6020*/  ISETP.NE.AND.EX P3, PT, R85, RZ, PT, P3 ;  /* 0x000000ff5500720c */ /* 0x000ff60003f65330 */
[----:B------:R-:W-:Y:S02]  /*6030*/  @!UPT UIADD3 URZ, UPT, UPT, URZ, URZ, URZ ;  /* 0x000000fffffff290 */ /* 0x000fe4000fffe0ff */
[----:B------:R-:W1:Y:S01]  /*6040*/  @P3 LDC.64 R2, c[0x0][0x8a8] ;  /* 0x00022a00ff023b82 */ /* 0x000e620000000a00 */
[----:B------:R-:W-:Y:S04]  /*6050*/  @P3 IMAD R0, R86, UR36, RZ ;  /* 0x0000002456003c24 */ /* 0x000fe8000f8e02ff */
[----:B-1----:R-:W-:Y:S05]  /*6060*/  @P3 IMAD.WIDE R2, R0, 0x4, R2 ;  /* 0x0000000400023825 */ /* 0x002fea00078e0202 */
[----:B-----5:R1:W5:Y:S02]  /*6070*/  @P3 LDG.E R47, desc[UR46][R2.64] ;  /* 0x0000002e022f3981 */ /* 0x020364000c1e1900 */
[----:B-1----:R-:W2:Y:S02]  /*6080*/  @!P3 LDC R47, c[0x0][0x8a0] ;  /* 0x00022800ff2fbb82 */ /* 0x002ea40000000800 */
.L_x_111:
[----:B-----5:R-:W-:Y:S01]  /*6090*/  FSETP.NEU.AND P3, PT, R49, RZ, PT ;  /* 0x000000ff3100720b */ /* 0x020fe20003f6d000 */
[----:B------:R-:W-:Y:S01]  /*60a0*/  BSSY B1, `(.L_x_112) ;  /* 0x0000039000017945 */ /* 0x000fe20003800000 */
[----:B------:R-:W-:Y:S01]  /*60b0*/  SEL R3, RZ, 0xffffffff, P2 ;  /* 0xffffffffff037807 */ /* 0x000fe20001000000 */
[----:B------:R-:W-:Y:S01]  /*60c0*/  IMAD.MOV.U32 R61, RZ, RZ, 0x1 ;  /* 0x00000001ff3d7424 */ /* 0x000fe200078e00ff */
[----:B------:R-:W-:Y:S01]  /*60d0*/  @P1 LOP3.LUT P2, RZ, R92, 0xff, RZ, 0xc0, !PT ;  /* 0x000000ff5cff1812 */ /* 0x000fe2000784c0ff */
[----:B------:R-:W-:Y:S01]  /*60e0*/  IMAD R48, R45, 0x80, R46 ;  /* 0x000000802d307824 */ /* 0x000fe200078e022e */
[----:B------:R-:W-:Y:S01]  /*60f0*/  @P1 SEL R0, RZ, 0xffffffff, P3 ;  /* 0xffffffffff001807 */ /* 0x000fe20001800000 */
[----:B------:R-:W-:Y:S01]  /*6100*/  IMAD R110, R105, -0x10, R103 ;  /* 0xfffffff0696e7824 */ /* 0x000fe200078e0267 */
[----:B------:R-:W-:Y:S01]  /*6110*/  LOP3.LUT R101, R101, 0x1, RZ, 0x3c, !PT ;  /* 0x0000000165657812 */ /* 0x000fe200078e3cff */
[----:B------:R-:W-:Y:S01]  /*6120*/  IMAD.MOV.U32 R60, RZ, RZ, RZ ;  /* 0x000000ffff3c7224 */ /* 0x000fe200078e00ff */
[----:B------:R-:W-:Y:S02]  /*6130*/  @P0 SEL R0, R3, R0, !P2 ;  /* 0x0000000003000207 */ /* 0x000fe40005000000 */
[----:B------:R-:W-:Y:S02]  /*6140*/  CS2R R82, SRZ ;  /* 0x0000000000527805 */ /* 0x000fe4000001ff00 */
[----:B------:R-:W-:Y:S02]  /*6150*/  LEA R112, R45, UR48, 0x3 ;  /* 0x000000302d707c11 */ /* 0x000fe4000f8e18ff */
[----:B------:R-:W-:Y:S02]  /*6160*/  CS2R R80, SRZ ;  /* 0x0000000000507805 */ /* 0x000fe4000001ff00 */
[----:B------:R-:W-:Y:S02]  /*6170*/  @P1 LOP3.LUT R0, R0, 0x1, RZ, 0xc0, !PT ;  /* 0x0000000100001812 */ /* 0x000fe400078ec0ff */
[----:B------:R-:W-:Y:S02]  /*6180*/  CS2R R74, SRZ ;  /* 0x00000000004a7805 */ /* 0x000fe4000001ff00 */
[----:B------:R-:W-:Y:S02]  /*6190*/  PLOP3.LUT P2, PT, PT, PT, UP1, 0x80, 0x8 ;  /* 0x000000000008781c */ /* 0x000fe40003f4f018 */
[----:B------:R-:W-:Y:S02]  /*61a0*/  CS2R R72, SRZ ;  /* 0x0000000000487805 */ /* 0x000fe4000001ff00 */
[----:B------:R-:W-:Y:S02]  /*61b0*/  ISETP.NE.U32.OR P5, PT, R0, 0x1, !P1 ;  /* 0x000000010000780c */ /* 0x000fe40004fa5470 */
[----:B------:R-:W-:Y:S02]  /*61c0*/  CS2R R66, SRZ ;  /* 0x0000000000427805 */ /* 0x000fe4000001ff00 */
[----:B------:R-:W-:Y:S02]  /*61d0*/  LOP3.LUT P4, R108, R92, 0xff, RZ, 0xc0, !PT ;  /* 0x000000ff5c6c7812 */ /* 0x000fe4000788c0ff */
[----:B------:R-:W-:Y:S02]  /*61e0*/  CS2R R64, SRZ ;  /* 0x0000000000407805 */ /* 0x000fe4000001ff00 */
[----:B------:R-:W-:Y:S02]  /*61f0*/  SEL R2, RZ, 0xffffffff, P3 ;  /* 0xffffffffff027807 */ /* 0x000fe40001800000 */
[----:B------:R-:W-:Y:S02]  /*6200*/  CS2R R58, SRZ ;  /* 0x00000000003a7805 */ /* 0x000fe4000001ff00 */
[----:B------:R-:W-:Y:S02]  /*6210*/  P2R R111, PR, RZ, 0x20 ;  /* 0x00000020ff6f7803 */ /* 0x000fe40000000000 */
[----:B------:R-:W-:Y:S02]  /*6220*/  CS2R R56, SRZ ;  /* 0x0000000000387805 */ /* 0x000fe4000001ff00 */
[----:B------:R-:W-:Y:S02]  /*6230*/  @P2 SEL R2, R3, R2, !P4 ;  /* 0x0000000203022207 */ /* 0x000fe40006000000 */
[----:B------:R-:W-:Y:S02]  /*6240*/  @P5 SHF.L.U32 R0, R101, 0x1f, RZ ;  /* 0x0000001f65005819 */ /* 0x000fe400000006ff */
[----:B------:R-:W-:Y:S02]  /*6250*/  LOP3.LUT R2, R2, 0x1, RZ, 0xc0, !PT ;  /* 0x0000000102027812 */ /* 0x000fe400078ec0ff */
[----:B------:R1:W3:Y:S02]  /*6260*/  @P5 SYNCS.PHASECHK.TRANS64.TRYWAIT P1, [UR48+0x80], R0 ;  /* 0x00008000ff0055a7 */ /* 0x0002e40008021130 */
[----:B------:R-:W-:Y:S04]  /*6270*/  ISETP.NE.U32.AND P2, PT, R2, 0x1, PT ;  /* 0x000000010200780c */ /* 0x000fe80003f45070 */
[----:B------:R-:W-:Y:S02]  /*6280*/  P2R R62, PR, RZ, 0x4 ;  /* 0x00000004ff3e7803 */ /* 0x000fe40000000000 */
[----:B-1----:R-:W-:Y:S04]  /*6290*/  SHF.L.U32 R0, R100, 0x1f, RZ ;  /* 0x0000001f64007819 */ /* 0x002fe800000006ff */
[----:B------:R1:W4:Y:S01]  /*62a0*/  SYNCS.PHASECHK.TRANS64.TRYWAIT P0, [R112+URZ+0xf0], R0 ;  /* 0x0000f000700075a7 */ /* 0x00032200080011ff */
[----:B---3--:R-:W-:Y:S01]  /*62b0*/  @P5 SEL R61, RZ, 0x1, !P1 ;  /* 0x00000001ff3d5807 */ /* 0x008fe20004800000 */
[----:B-1----:R-:W-:Y:S06]  /*62c0*/  @!P5 BRA `(.L_x_113) ;  /* 0x000000000058d947 */ /* 0x002fec0003800000 */
[----:B------:R-:W-:Y:S01]  /*62d0*/  IMAD.MOV.U32 R83, RZ, RZ, RZ ;  /* 0x000000ffff537224 */ /* 0x000fe200078e00ff */
[----:B------:R-:W-:Y:S01]  /*62e0*/  ISETP.NE.AND P1, PT, R61, RZ, PT ;  /* 0x000000ff3d00720c */ /* 0x000fe20003f25270 */
[----:B------:R-:W-:Y:S01]  /*62f0*/  BSSY B0, `(.L_x_114) ;  /* 0x000000c000007945 */ /* 0x000fe20003800000 */
[----:B------:R-:W-:Y:S02]  /*6300*/  CS2R R58, SRZ ;  /* 0x00000000003a7805 */ /* 0x000fe4000001ff00 */
[----:B------:R-:W-:Y:S02]  /*6310*/  CS2R R56, SRZ ;  /* 0x0000000000387805 */ /* 0x000fe4000001ff00 */
[----:B------:R-:W-:Y:S02]  /*6320*/  CS2R R66, SRZ ;  /* 0x0000000000427805 */ /* 0x000fe4000001ff00 */
[----:B------:R-:W-:Y:S02]  /*6330*/  CS2R R64, SRZ ;  /* 0x0000000000407805 */ /* 0x000fe4000001ff00 */
[----:B------:R-:W-:Y:S02]  /*6340*/  CS2R R74, SRZ ;  /* 0x00000000004a7805 */ /* 0x000fe4000001ff00 */
[----:B------:R-:W-:Y:S02]  /*6350*/  CS2R R72, SRZ ;  /* 0x0000000000487805 */ /* 0x000fe4000001ff00 */
[----:B------:R-:W-:Y:S01]  /*6360*/  CS2R R80, SRZ ;  /* 0x0000000000507805 */ /* 0x000fe2000001ff00 */
[----:B------:R-:W-:Y:S06]  /*6370*/  @P1 BRA `(.L_x_115) ;  /* 0x00000000000c1947 */ /* 0x000fec0003800000 */
[----:B------:R-:W-:Y:S04]  /*6380*/  SHF.L.U32 R3, R101, 0x1f, RZ ;  /* 0x0000001f65037819 */ /* 0x000fe800000006ff */
[----:B------:R-:W1:Y:S02]  /*6390*/  SYNCS.PHASECHK.TRANS64.TRYWAIT P1, [UR48+0x80], R3 ;  /* 0x00008003ff0075a7 */ /* 0x000e640008021130 */
[----:B-1----:R-:W-:Y:S05]  /*63a0*/  @!P1 BRA `(.L_x_116) ;  /* 0x0000004000109947 */ /* 0x002fea0003800000 */
.L_x_115:
[----:B------:R-:W-:Y:S05]  /*63b0*/  BSYNC B0 ;  /* 0x0000000000007941 */ /* 0x000fea0003800000 */
.L_x_114:
[----:B------:R-:W-:Y:S01]  /*63c0*/  ISETP.NE.AND P1, PT, R62, RZ, PT ;  /* 0x000000ff3e00720c */ /* 0x000fe20003f25270 */
[----:B------:R-:W-:Y:S11]  /*63d0*/  HFMA2 R60, -RZ, RZ, 0, 5.9604644775390625e-08 ;  /* 0x00000001ff3c7431 */ /* 0x000ff600000001ff */
[----:B------:R-:W-:Y:S01]  /*63e0*/  @!UPT UIADD3 URZ, UPT, UPT, URZ, URZ, URZ ;  /* 0x000000fffffff290 */ /* 0x000fe2000fffe0ff */
[----:B------:R3:W1:Y:S04]  /*63f0*/  @P1 LDS.128 R56, [R104] ;  /* 0x0000000068381984 */ /* 0x0006680000000c00 */
[----:B------:R3:W1:Y:S04]  /*6400*/  @P1 LDS.128 R64, [R103+0x10] ;  /* 0x0000100067401984 */ /* 0x0006680000000c00 */
[----:B------:R3:W1:Y:S04]  /*6410*/  @P1 LDS.128 R72, [R102+0x20] ;  /* 0x0000200066481984 */ /* 0x0006680000000c00 */
[----:B------:R3:W1:Y:S02]  /*6420*/  @P1 LDS.128 R80, [R110+0x30] ;  /* 0x000030006e501984 */ /* 0x0006640000000c00 */
.L_x_113:
[----:B------:R-:W-:Y:S05]  /*6430*/  BSYNC B1 ;  /* 0x0000000000017941 */ /* 0x000fea0003800000 */
.L_x_112:
[----:B-1----:R-:W-:Y:S04]  /*6440*/  SHF.R.U32.HI R2, RZ, 0x15, R48 ;  /* 0x00000015ff027819 */ /* 0x002fe80000011630 */
[----:B------:R-:W-:Y:S01]  /*6450*/  LOP3.LUT P1, RZ, R2, 0x3, R96, 0x48, !PT ;  /* 0x0000000302ff7812 */ /* 0x000fe20007824860 */
[----:B------:R-:W-:Y:S01]  /*6460*/  @!UPT UIADD3 URZ, UPT, UPT, URZ, URZ, URZ ;  /* 0x000000fffffff290 */ /* 0x000fe2000fffe0ff */
[----:B----4-:R-:W-:Y:S11]  /*6470*/  @P0 BRA `(.L_x_117) ;  /* 0x0000000000080947 */ /* 0x010ff60003800000 */
[----:B------:R-:W1:Y:S02]  /*6480*/  SYNCS.PHASECHK.TRANS64.TRYWAIT P0, [R112+URZ+0xf0], R0 ;  /* 0x0000f000700075a7 */ /* 0x000e6400080011ff */
[----:B-1----:R-:W-:Y:S05]  /*6490*/  @!P0 BRA `(.L_x_118) ;  /* 0x0000003c00ec8947 */ /* 0x002fea0003800000 */
.L_x_117:
[----:B------:R-:W-:Y:S05]  /*64a0*/  @!P1 BRA `(.L_x_119) ;  /* 0x0000000000409947 */ /* 0x000fea0003800000 */
[----:B------:R-:W4:Y:S01]  /*64b0*/  LDCU.64 UR8, c[0x4][0x70] ;  /* 0x01000e00ff0877ac */ /* 0x000f220008000a00 */
[----:B------:R-:W-:Y:S01]  /*64c0*/  MOV R3, 0x0 ;  /* 0x0000000000037802 */ /* 0x000fe20000000f00 */
[----:B------:R-:W-:Y:S02]  /*64d0*/  HFMA2 R12, -RZ, RZ, 0, 5.9604644775390625e-08 ;  /* 0x00000001ff0c7431 */ /* 0x000fe400000001ff */
[----:B------:R-:W-:Y:S02]  /*64e0*/  IMAD.MOV.U32 R8, RZ, RZ, 0x192 ;  /* 0x00000192ff087424 */ /* 0x000fe400078e00ff */
[----:B------:R-:W-:Y:S01]  /*64f0*/  IMAD.MOV.U32 R13, RZ, RZ, RZ ;  /* 0x000000ffff0d7224 */ /* 0x000fe200078e00ff */
[----:B------:R-:W5:Y:S01]  /*6500*/  LDCU.64 UR6, c[0x4][0x78] ;  /* 0x01000f00ff0677ac */ /* 0x000f620008000a00 */
[----:B------:R-:W1:Y:S01]  /*6510*/  LDC.64 R2, c[0x4][R3] ;  /* 0x0100000003027b82 */ /* 0x000e620000000a00 */
[----:B------:R-:W2:Y:S01]  /*6520*/  LDCU.64 UR4, c[0x4][0x10] ;  /* 0x01000200ff0477ac */ /* 0x000ea20008000a00 */
[----:B----4-:R-:W-:Y:S01]  /*6530*/  MOV R5, UR9 ;  /* 0x0000000900057c02 */ /* 0x010fe20008000f00 */
[----:B------:R-:W-:Y:S01]  /*6540*/  IMAD.U32 R4, RZ, RZ, UR8 ;  /* 0x00000008ff047e24 */ /* 0x000fe2000f8e00ff */
[----:B-----5:R-:W-:Y:S01]  /*6550*/  MOV R7, UR7 ;  /* 0x0000000700077c02 */ /* 0x020fe20008000f00 */
[----:B------:R-:W-:Y:S01]  /*6560*/  IMAD.U32 R6, RZ, RZ, UR6 ;  /* 0x00000006ff067e24 */ /* 0x000fe2000f8e00ff */
[----:B--2---:R-:W-:Y:S01]  /*6570*/  MOV R11, UR5 ;  /* 0x00000005000b7c02 */ /* 0x004fe20008000f00 */
[----:B------:R-:W-:Y:S02]  /*6580*/  IMAD.U32 R10, RZ, RZ, UR4 ;  /* 0x00000004ff0a7e24 */ /* 0x000fe4000f8e00ff */
[----:B------:R-:W-:Y:S07]  /*6590*/  LEPC R20, `(.L_x_119) ;  /* 0x000000001014794e */ /* 0x000fee0000000000 */
[----:B-1-3--:R-:W-:Y:S05]  /*65a0*/  CALL.ABS.NOINC R2 ;  /* 0x0000000002007343 */ /* 0x00afea0003c00000 */
.L_x_119:
[----:B------:R-:W-:Y:S05]  /*65b0*/  WARPSYNC.ALL ;  /* 0x0000000000007948 */ /* 0x000fea0003800000 */
[----:B------:R-:W-:Y:S01]  /*65c0*/  R2UR UR4, R48 ;  /* 0x00000000300472ca */ /* 0x000fe200000e0000 */
[--C-:B------:R-:W-:Y:S01]  /*65d0*/  HADD2.F32 R50, -RZ, R56.reuse.H0_H0 ;  /* 0x20000038ff327230 */ /* 0x100fe20000004100 */
[----:B------:R-:W-:Y:S01]  /*65e0*/  ISETP.NE.AND P0, PT, R106, RZ, PT ;  /* 0x000000ff6a00720c */ /* 0x000fe20003f05270 */
[----:B------:R-:W-:Y:S01]  /*65f0*/  HADD2.F32 R51, -RZ, R56.H1_H1 ;  /* 0x30000038ff337230 */ /* 0x000fe20000004100 */
[----:B------:R-:W-:Y:S01]  /*6600*/  BSSY.RECONVERGENT B0, `(.L_x_120) ;  /* 0x0000086000007945 */ /* 0x000fe20003800200 */
[--C-:B------:R-:W-:Y:S08]  /*6610*/  HADD2.F32 R52, -RZ, R57.reuse.H0_H0 ;  /* 0x20000039ff347230 */ /* 0x100ff00000004100 */
[----:B------:R-:W1:Y:S02]  /*6620*/  LDTM.x32 R4, tmem[UR4] ;  /* 0x00000004000479ee */ /* 0x000e6400082c0000 */
[C---:B-12---:R-:W-:Y:S01]  /*6630*/  FMUL R0, R47.reuse, R4 ;  /* 0x000000042f007220 */ /* 0x046fe20000400000 */
[C---:B------:R-:W-:Y:S01]  /*6640*/  FMUL R2, R47.reuse, R5 ;  /* 0x000000052f027220 */ /* 0x040fe20000400000 */
[C---:B------:R-:W-:Y:S01]  /*6650*/  FMUL R4, R47.reuse, R8 ;  /* 0x000000082f047220 */ /* 0x040fe20000400000 */
[----:B------:R-:W-:Y:S01]  /*6660*/  FMUL R3, R47, R6 ;  /* 0x000000062f037220 */ /* 0x000fe20000400000 */
[C---:B------:R-:W-:Y:S01]  /*6670*/  FFMA R0, R49.reuse, R50, R0 ;  /* 0x0000003231007223 */ /* 0x040fe20000000000 */
[----:B------:R-:W-:Y:S01]  /*6680*/  FFMA R2, R49, R51, R2 ;  /* 0x0000003331027223 */ /* 0x000fe20000000002 */
[C---:B------:R-:W-:Y:S01]  /*6690*/  FMUL R5, R47.reuse, R9 ;  /* 0x000000092f057220 */ /* 0x040fe20000400000 */
        /* <DEDUP_REMOVED lines=16> */
[----:B------:R-:W-:Y:S02]  /*67a0*/  HADD2.F32 R32, -RZ, R57.H1_H1 ;  /* 0x30000039ff207230 */ /* 0x000fe40000004100 */
[C---:B------:R-:W-:Y:S01]  /*67b0*/  FMUL R26, R47.reuse, R30 ;  /* 0x0000001e2f1a7220 */ /* 0x040fe20000400000 */
[----:B------:R-:W-:Y:S01]  /*67c0*/  FMUL R29, R47, R33 ;  /* 0x000000212f1d7220 */ /* 0x000fe20000400000 */
[--C-:B------:R-:W-:Y:S02]  /*67d0*/  HADD2.F32 R33, -RZ, R58.reuse.H0_H0 ;  /* 0x2000003aff217230 */ /* 0x100fe40000004100 */
[----:B------:R-:W-:Y:S01]  /*67e0*/  FFMA R3, R49, R52, R3 ;  /* 0x0000003431037223 */ /* 0x000fe20000000003 */
[C---:B------:R-:W-:Y:S01]  /*67f0*/  FMUL R7, R47.reuse, R7 ;  /* 0x000000072f077220 */ /* 0x040fe20000400000 */
[----:B------:R-:W-:Y:S01]  /*6800*/  FMUL R30, R47, R34 ;  /* 0x000000222f1e7220 */ /* 0x000fe20000400000 */
[----:B------:R-:W-:Y:S01]  /*6810*/  HADD2.F32 R34, -RZ, R58.H1_H1 ;  /* 0x3000003aff227230 */ /* 0x000fe20000004100 */
[----:B------:R-:W-:Y:S01]  /*6820*/  F2FP.F16.F32.PACK_AB R52, R2, R0 ;  /* 0x000000000234723e */ /* 0x000fe200000000ff */
[--C-:B------:R-:W-:Y:S02]  /*6830*/  HADD2.F32 R0, -RZ, R59.reuse.H0_H0 ;  /* 0x2000003bff007230 */ /* 0x100fe40000004100 */
[C---:B------:R-:W-:Y:S01]  /*6840*/  FFMA R7, R49.reuse, R32, R7 ;  /* 0x0000002031077223 */ /* 0x040fe20000000007 */
[----:B------:R-:W-:Y:S02]  /*6850*/  HADD2.F32 R2, -RZ, R59.H1_H1 ;  /* 0x3000003bff027230 */ /* 0x000fe40000004100 */
[C---:B------:R-:W-:Y:S01]  /*6860*/  FFMA R4, R49.reuse, R33, R4 ;  /* 0x0000002131047223 */ /* 0x040fe20000000004 */
[C---:B------:R-:W-:Y:S01]  /*6870*/  FFMA R5, R49.reuse, R34, R5 ;  /* 0x0000002231057223 */ /* 0x040fe20000000005 */
[----:B------:R-:W-:Y:S01]  /*6880*/  FFMA R6, R49, R0, R6 ;  /* 0x0000000031067223 */ /* 0x000fe20000000006 */
[--C-:B------:R-:W-:Y:S02]  /*6890*/  HADD2.F32 R0, -RZ, R64.reuse.H0_H0 ;  /* 0x20000040ff007230 */ /* 0x100fe40000004100 */
[----:B------:R-:W-:Y:S01]  /*68a0*/  FMUL R11, R47, R11 ;  /* 0x0000000b2f0b7220 */ /* 0x000fe20000400000 */
[----:B------:R-:W-:Y:S01]  /*68b0*/  F2FP.F16.F32.PACK_AB R53, R7, R3 ;  /* 0x000000030735723e */ /* 0x000fe200000000ff */
[--C-:B------:R-:W-:Y:S02]  /*68c0*/  HADD2.F32 R3, -RZ, R65.reuse.H0_H0 ;  /* 0x20000041ff037230 */ /* 0x100fe40000004100 */
[----:B------:R-:W-:Y:S01]  /*68d0*/  FMUL R15, R47, R15 ;  /* 0x0000000f2f0f7220 */ /* 0x000fe20000400000 */
[C---:B------:R-:W-:Y:S01]  /*68e0*/  FFMA R11, R49.reuse, R2, R11 ;  /* 0x00000002310b7223 */ /* 0x040fe2000000000b */
[----:B------:R-:W-:Y:S02]  /*68f0*/  HADD2.F32 R2, -RZ, R64.H1_H1 ;  /* 0x30000040ff027230 */ /* 0x000fe40000004100 */
[----:B------:R-:W-:Y:S01]  /*6900*/  FFMA R8, R49, R0, R8 ;  /* 0x0000000031087223 */ /* 0x000fe20000000008 */
[----:B------:R-:W-:Y:S02]  /*6910*/  HADD2.F32 R0, -RZ, R65.H1_H1 ;  /* 0x30000041ff007230 */ /* 0x000fe40000004100 */
[C---:B------:R-:W-:Y:S01]  /*6920*/  FMUL R19, R47.reuse, R19 ;  /* 0x000000132f137220 */ /* 0x040fe20000400000 */
[----:B------:R-:W-:Y:S01]  /*6930*/  FMUL R23, R47, R23 ;  /* 0x000000172f177220 */ /* 0x000fe20000400000 */
[C---:B------:R-:W-:Y:S01]  /*6940*/  FFMA R9, R49.reuse, R2, R9 ;  /* 0x0000000231097223 */ /* 0x040fe20000000009 */
[C---:B------:R-:W-:Y:S01]  /*6950*/  FFMA R10, R49.reuse, R3, R10 ;  /* 0x00000003310a7223 */ /* 0x040fe2000000000a */
[----:B------:R-:W-:Y:S01]  /*6960*/  FFMA R15, R49, R0, R15 ;  /* 0x00000000310f7223 */ /* 0x000fe2000000000f */
[--C-:B------:R-:W-:Y:S02]  /*6970*/  HADD2.F32 R2, -RZ, R66.reuse.H0_H0 ;  /* 0x20000042ff027230 */ /* 0x100fe40000004100 */
[----:B------:R-:W-:Y:S01]  /*6980*/  FMUL R27, R47, R27 ;  /* 0x0000001b2f1b7220 */ /* 0x000fe20000400000 */
[----:B------:R-:W-:Y:S01]  /*6990*/  HADD2.F32 R0, -RZ, R66.H1_H1 ;  /* 0x30000042ff007230 */ /* 0x000fe20000004100 */
[----:B------:R-:W-:Y:S01]  /*69a0*/  F2FP.F16.F32.PACK_AB R54, R5, R4 ;  /* 0x000000040536723e */ /* 0x000fe200000000ff */
[--C-:B------:R-:W-:Y:S02]  /*69b0*/  HADD2.F32 R3, -RZ, R67.reuse.H0_H0 ;  /* 0x20000043ff037230 */ /* 0x100fe40000004100 */
[C---:B------:R-:W-:Y:S01]  /*69c0*/  FFMA R12, R49.reuse, R2, R12 ;  /* 0x00000002310c7223 */ /* 0x040fe2000000000c */
[--C-:B------:R-:W-:Y:S02]  /*69d0*/  HADD2.F32 R2, -RZ, R72.reuse.H0_H0 ;  /* 0x20000048ff027230 */ /* 0x100fe40000004100 */
[C---:B------:R-:W-:Y:S01]  /*69e0*/  FFMA R13, R49.reuse, R0, R13 ;  /* 0x00000000310d7223 */ /* 0x040fe2000000000d */
[----:B------:R-:W-:Y:S02]  /*69f0*/  HADD2.F32 R0, -RZ, R67.H1_H1 ;  /* 0x30000043ff007230 */ /* 0x000fe40000004100 */
[----:B------:R-:W-:Y:S01]  /*6a00*/  FFMA R14, R49, R3, R14 ;  /* 0x00000003310e7223 */ /* 0x000fe2000000000e */
[----:B------:R-:W-:Y:S01]  /*6a10*/  HADD2.F32 R3, -RZ, R72.H1_H1 ;  /* 0x30000048ff037230 */ /* 0x000fe20000004100 */
[----:B------:R-:W-:Y:S01]  /*6a20*/  F2FP.F16.F32.PACK_AB R55, R11, R6 ;  /* 0x000000060b37723e */ /* 0x000fe200000000ff */
[----:B------:R-:W-:Y:S01]  /*6a30*/  FMUL R31, R47, R31 ;  /* 0x0000001f2f1f7220 */ /* 0x000fe20000400000 */
[C---:B------:R-:W-:Y:S01]  /*6a40*/  FFMA R19, R49.reuse, R0, R19 ;  /* 0x0000000031137223 */ /* 0x040fe20000000013 */
[--C-:B------:R-:W-:Y:S02]  /*6a50*/  HADD2.F32 R0, -RZ, R73.reuse.H0_H0 ;  /* 0x20000049ff007230 */ /* 0x100fe40000004100 */
[C---:B------:R-:W-:Y:S01]  /*6a60*/  FFMA R16, R49.reuse, R2, R16 ;  /* 0x0000000231107223 */ /* 0x040fe20000000010 */
[----:B------:R1:W-:Y:S01]  /*6a70*/  STS.128 [R104], R52 ;  /* 0x0000003468007388 */ /* 0x0003e20000000c00 */
[C---:B------:R-:W-:Y:S01]  /*6a80*/  FFMA R17, R49.reuse, R3, R17 ;  /* 0x0000000331117223 */ /* 0x040fe20000000011 */
[----:B------:R-:W-:Y:S02]  /*6a90*/  HADD2.F32 R2, -RZ, R73.H1_H1 ;  /* 0x30000049ff027230 */ /* 0x000fe40000004100 */
[----:B------:R-:W-:Y:S01]  /*6aa0*/  FFMA R18, R49, R0, R18 ;  /* 0x0000000031127223 */ /* 0x000fe20000000012 */
[--C-:B------:R-:W-:Y:S01]  /*6ab0*/  HADD2.F32 R0, -RZ, R74.reuse.H0_H0 ;  /* 0x2000004aff007230 */ /* 0x100fe20000004100 */
[----:B------:R-:W-:Y:S01]  /*6ac0*/  F2FP.F16.F32.PACK_AB R8, R9, R8 ;  /* 0x000000080908723e */ /* 0x000fe200000000ff */
[--C-:B------:R-:W-:Y:S02]  /*6ad0*/  HADD2.F32 R3, -RZ, R75.reuse.H0_H0 ;  /* 0x2000004bff037230 */ /* 0x100fe40000004100 */
[C---:B------:R-:W-:Y:S01]  /*6ae0*/  FFMA R23, R49.reuse, R2, R23 ;  /* 0x0000000231177223 */ /* 0x040fe20000000017 */
[----:B------:R-:W-:Y:S02]  /*6af0*/  HADD2.F32 R2, -RZ, R74.H1_H1 ;  /* 0x3000004aff027230 */ /* 0x000fe40000004100 */
[----:B------:R-:W-:Y:S01]  /*6b00*/  FFMA R20, R49, R0, R20 ;  /* 0x0000000031147223 */ /* 0x000fe20000000014 */
[----:B------:R-:W-:Y:S01]  /*6b10*/  HADD2.F32 R0, -RZ, R75.H1_H1 ;  /* 0x3000004bff007230 */ /* 0x000fe20000004100 */
[----:B------:R-:W-:Y:S01]  /*6b20*/  F2FP.F16.F32.PACK_AB R9, R15, R10 ;  /* 0x0000000a0f09723e */ /* 0x000fe200000000ff */
[----:B------:R-:W-:Y:S02]  /*6b30*/  HADD2.F32 R4, -RZ, R83.H0_H0 ;  /* 0x20000053ff047230 */ /* 0x000fe40000004100 */
[C---:B------:R-:W-:Y:S01]  /*6b40*/  FFMA R21, R49.reuse, R2, R21 ;  /* 0x0000000231157223 */ /* 0x040fe20000000015 */
[C---:B------:R-:W-:Y:S01]  /*6b50*/  FFMA R22, R49.reuse, R3, R22 ;  /* 0x0000000331167223 */ /* 0x040fe20000000016 */
[----:B------:R-:W-:Y:S01]  /*6b60*/  FFMA R27, R49, R0, R27 ;  /* 0x00000000311b7223 */ /* 0x000fe2000000001b */
[--C-:B------:R-:W-:Y:S01]  /*6b70*/  HADD2.F32 R2, -RZ, R80.reuse.H0_H0 ;  /* 0x20000050ff027230 */ /* 0x100fe20000004100 */
[----:B------:R-:W-:Y:S01]  /*6b80*/  F2FP.F16.F32.PACK_AB R10, R13, R12 ;  /* 0x0000000c0d0a723e */ /* 0x000fe200000000ff */
[----:B------:R-:W-:Y:S01]  /*6b90*/  HADD2.F32 R0, -RZ, R80.H1_H1 ;  /* 0x30000050ff007230 */ /* 0x000fe20000004100 */
[----:B------:R-:W-:Y:S01]  /*6ba0*/  F2FP.F16.F32.PACK_AB R11, R19, R14 ;  /* 0x0000000e130b723e */ /* 0x000fe200000000ff */
[--C-:B------:R-:W-:Y:S02]  /*6bb0*/  HADD2.F32 R3, -RZ, R81.reuse.H0_H0 ;  /* 0x20000051ff037230 */ /* 0x100fe40000004100 */
[C---:B------:R-:W-:Y:S01]  /*6bc0*/  FFMA R24, R49.reuse, R2, R24 ;  /* 0x0000000231187223 */ /* 0x040fe20000000018 */
[--C-:B------:R-:W-:Y:S02]  /*6bd0*/  HADD2.F32 R2, -RZ, R82.reuse.H0_H0 ;  /* 0x20000052ff027230 */ /* 0x100fe40000004100 */
[C---:B------:R-:W-:Y:S01]  /*6be0*/  FFMA R25, R49.reuse, R0, R25 ;  /* 0x0000000031197223 */ /* 0x040fe20000000019 */
[----:B------:R1:W-:Y:S01]  /*6bf0*/  STS.128 [R103+0x10], R8 ;  /* 0x0000100867007388 */ /* 0x0003e20000000c00 */
[----:B------:R-:W-:Y:S02]  /*6c00*/  HADD2.F32 R0, -RZ, R81.H1_H1 ;  /* 0x30000051ff007230 */ /* 0x000fe40000004100 */
[----:B------:R-:W-:Y:S01]  /*6c10*/  FFMA R26, R49, R3, R26 ;  /* 0x00000003311a7223 */ /* 0x000fe2000000001a */
[----:B------:R-:W-:Y:S01]  /*6c20*/  HADD2.F32 R3, -RZ, R82.H1_H1 ;  /* 0x30000052ff037230 */ /* 0x000fe20000004100 */
[----:B------:R-:W-:Y:S01]  /*6c30*/  F2FP.F16.F32.PACK_AB R16, R17, R16 ;  /* 0x000000101110723e */ /* 0x000fe200000000ff */
[----:B------:R-:W-:Y:S01]  /*6c40*/  HADD2.F32 R5, -RZ, R83.H1_H1 ;  /* 0x30000053ff057230 */ /* 0x000fe20000004100 */
[----:B------:R-:W-:Y:S01]  /*6c50*/  F2FP.F16.F32.PACK_AB R17, R23, R18 ;  /* 0x000000121711723e */ /* 0x000fe200000000ff */
[----:B------:R-:W-:Y:S01]  /*6c60*/  FFMA R31, R49, R0, R31 ;  /* 0x00000000311f7223 */ /* 0x000fe2000000001f */
[----:B------:R-:W-:Y:S01]  /*6c70*/  FMUL R35, R47, R35 ;  /* 0x000000232f237220 */ /* 0x000fe20000400000 */
[----:B------:R-:W-:Y:S01]  /*6c80*/  F2FP.F16.F32.PACK_AB R18, R21, R20 ;  /* 0x000000141512723e */ /* 0x000fe200000000ff */
[----:B------:R-:W-:Y:S01]  /*6c90*/  FFMA R28, R49, R2, R28 ;  /* 0x00000002311c7223 */ /* 0x000fe2000000001c */
[----:B------:R-:W-:Y:S01]  /*6ca0*/  F2FP.F16.F32.PACK_AB R19, R27, R22 ;  /* 0x000000161b13723e */ /* 0x000fe200000000ff */
[C---:B------:R-:W-:Y:S01]  /*6cb0*/  FFMA R29, R49.reuse, R3, R29 ;  /* 0x00000003311d7223 */ /* 0x040fe2000000001d */
[C---:B------:R-:W-:Y:S01]  /*6cc0*/  FFMA R30, R49.reuse, R4, R30 ;  /* 0x00000004311e7223 */ /* 0x040fe2000000001e */
[----:B------:R-:W-:Y:S01]  /*6cd0*/  FFMA R35, R49, R5, R35 ;  /* 0x0000000531237223 */ /* 0x000fe20000000023 */
[----:B------:R-:W-:Y:S01]  /*6ce0*/  F2FP.F16.F32.PACK_AB R24, R25, R24 ;  /* 0x000000181918723e */ /* 0x000fe200000000ff */
[----:B------:R1:W-:Y:S01]  /*6cf0*/  STS.128 [R102+0x20], R16 ;  /* 0x0000201066007388 */ /* 0x0003e20000000c00 */
[----:B------:R-:W-:Y:S02]  /*6d00*/  F2FP.F16.F32.PACK_AB R25, R31, R26 ;  /* 0x0000001a1f19723e */ /* 0x000fe400000000ff */
[----:B------:R-:W-:Y:S02]  /*6d10*/  F2FP.F16.F32.PACK_AB R26, R29, R28 ;  /* 0x0000001c1d1a723e */ /* 0x000fe400000000ff */
[----:B------:R-:W-:Y:S05]  /*6d20*/  F2FP.F16.F32.PACK_AB R27, R35, R30 ;  /* 0x0000001e231b723e */ /* 0x000fea00000000ff */
[----:B------:R1:W-:Y:S01]  /*6d30*/  STS.128 [R110+0x30], R24 ;  /* 0x000030186e007388 */ /* 0x0003e20000000c00 */
[----:B------:R-:W-:Y:S01]  /*6d40*/  @!PT LDS RZ, [RZ] ;  /* 0x00000000fffff984 */ /* 0x000fe20000000800 */
[----:B------:R-:W-:Y:S01]  /*6d50*/  @!PT LDS RZ, [RZ] ;  /* 0x00000000fffff984 */ /* 0x000fe20000000800 */
[----:B------:R-:W-:Y:S01]  /*6d60*/  @!PT LDS RZ, [RZ] ;  /* 0x00000000fffff984 */ /* 0x000fe20000000800 */
[----:B------:R-:W-:Y:S01]  /*6d70*/  @!PT LDS RZ, [RZ] ;  /* 0x00000000fffff984 */ /* 0x000fe20000000800 */
[----:B------:R2:W-:Y:S07]  /*6d80*/  MEMBAR.ALL.CTA ;  /* 0x0000000000007992 */ /* 0x0005ee0000008000 */
[----:B--2---:R-:W2:Y:S02]  /*6d90*/  FENCE.VIEW.ASYNC.S ;  /* 0x00000000000073c6 */ /* 0x004ea40000000000 */
[----:B--2---:R-:W-:Y:S06]  /*6da0*/  BAR.SYNC.DEFER_BLOCKING 0x1, 0x80 ;  /* 0x0042000000007b1d */ /* 0x004fec0000010000 */
[----:B------:R-:W-:Y:S05]  /*6db0*/  @P0 BRA `(.L_x_121) ;  /* 0x0000000000280947 */ /* 0x000fea0003800000 */
[----:B------:R-:W-:Y:S02]  /*6dc0*/  UIADD3 UR4, UPT, UPT, UR48, 0x200, URZ ;  /* 0x0000020030047890 */ /* 0x000fe4000fffe0ff */
[----:B------:R-:W-:Y:S01]  /*6dd0*/  UIADD3 UR6, UP0, UPT, UR52, 0x680, URZ ;  /* 0x0000068034067890 */ /* 0x000fe2000ff1e0ff */
[----:B------:R-:W-:Y:S03]  /*6de0*/  UMOV UR43, UR36 ;  /* 0x00000024002b7c82 */ /* 0x000fe60008000000 */
[----:B------:R-:W-:Y:S01]  /*6df0*/  MOV R97, UR4 ;  /* 0x0000000400617c02 */ /* 0x000fe20008000f00 */
[----:B------:R-:W-:Y:S03]  /*6e00*/  UIADD3.X UR7, UPT, UPT, URZ, UR53, URZ, UP0, !UPT ;  /* 0x00000035ff077290 */ /* 0x000fe600087fe4ff */
[----:B------:R-:W-:Y:S11]  /*6e10*/  R2UR UR40, R97 ;  /* 0x00000000612872ca */ /* 0x000ff600000e0000 */
[----:B------:R-:W-:Y:S02]  /*6e20*/  @!UPT UIADD3 URZ, UPT, UPT, URZ, URZ, URZ ;  /* 0x000000fffffff290 */ /* 0x000fe4000fffe0ff */
[----:B------:R2:W-:Y:S01]  /*6e30*/  UTMASTG.3D [UR40], [UR6] ;  /* 0x00000028060073b5 */ /* 0x0005e20008010000 */
[----:B------:R0:W-:Y:S01]  /*6e40*/  UTMACMDFLUSH ;  /* 0x00000000000079b7 */ /* 0x0001e20000000000 */
[----:B--2---:R-:W-:Y:S04]  /*6e50*/  DEPBAR.LE SB0, 0x1 ;  /* 0x000080400000791a */ /* 0x004fe80000000000 */
.L_x_121:
[----:B------:R-:W-:Y:S05]  /*6e60*/  BSYNC.RECONVERGENT B0 ;  /* 0x0000000000007941 */ /* 0x000fea0003800200 */
.L_x_120:
[----:B------:R-:W-:Y:S01]  /*6e70*/  BAR.SYNC.DEFER_BLOCKING 0x1, 0x80 ;  /* 0x0042000000007b1d */ /* 0x000fe20000010000 */
[----:B------:R-:W-:Y:S01]  /*6e80*/  ISETP.NE.AND P1, PT, R111, RZ, PT ;  /* 0x000000ff6f00720c */ /* 0x000fe20003f25270 */
[----:B------:R-:W-:Y:S01]  /*6e90*/  UISETP.NE.AND UP0, UPT, UR49, URZ, UPT ;  /* 0x000000ff3100728c */ /* 0x000fe2000bf05270 */
[----:B------:R-:W-:Y:S11]  /*6ea0*/  LEA R2, R60, UR48, 0x3 ;  /* 0x000000303c027c11 */ /* 0x000ff6000f8e18ff */
[----:B------:R-:W-:Y:S01]  /*6eb0*/  @P1 SHF.L.U32 R3, R101, 0x1f, RZ ;  /* 0x0000001f65031819 */ /* 0x000fe200000006ff */
[----:B------:R-:W-:Y:S06]  /*6ec0*/  BRA.U !UP0, `(.L_x_122) ;  /* 0x0000000108247547 */ /* 0x000fec000b800000 */
[----:B------:R-:W-:Y:S01]  /*6ed0*/  IMAD.U32 R4, RZ, RZ, UR51 ;  /* 0x00000033ff047e24 */ /* 0x000fe2000f8e00ff */
[----:B------:R-:W-:Y:S01]  /*6ee0*/  MOV R0, UR37 ;  /* 0x0000002500007c02 */ /* 0x000fe20008000f00 */
[----:B------:R-:W-:Y:S03]  /*6ef0*/  UIADD3 UR51, UPT, UPT, UR51, 0x1, URZ ;  /* 0x0000000133337890 */ /* 0x000fe6000fffe0ff */
[----:B------:R-:W-:Y:S01]  /*6f00*/  @P1 LEA R4, R4, UR48, 0x3 ;  /* 0x0000003004041c11 */ /* 0x000fe2000f8e18ff */
[----:B------:R-:W-:Y:S04]  /*6f10*/  UISETP.NE.AND UP0, UPT, UR51, 0x4, UPT ;  /* 0x000000043300788c */ /* 0x000fe8000bf05270 */
[----:B------:R-:W-:Y:S01]  /*6f20*/  @P1 VIADD R4, R4, 0xa0 ;  /* 0x000000a004041836 */ /* 0x000fe20000000000 */
[----:B------:R-:W-:Y:S04]  /*6f30*/  USEL UR51, UR51, URZ, UP0 ;  /* 0x000000ff33337287 */ /* 0x000fe80008000000 */
[----:B------:R-:W-:Y:S04]  /*6f40*/  @P1 PRMT R0, R0, 0x654, R4 ;  /* 0x0000065400001816 */ /* 0x000fe80000000004 */
[----:B------:R2:W-:Y:S04]  /*6f50*/  @P1 SYNCS.ARRIVE.TRANS64.RED.A1T0 RZ, [R0+URZ], RZ ;  /* 0x000000ff00ff19a7 */ /* 0x0005e800081004ff */
.L_x_122:
[----:B------:R-:W4:Y:S01]  /*6f60*/  @P1 SYNCS.PHASECHK.TRANS64.TRYWAIT P0, [R2+URZ+0x80], R3 ;  /* 0x00008003020015a7 */ /* 0x000f2200080011ff */
[----:B------:R-:W-:Y:S01]  /*6f70*/  BSSY B1, `(.L_x_123) ;  /* 0x0000016000017945 */ /* 0x000fe20003800000 */
[----:B----4-:R-:W-:Y:S03]  /*6f80*/  @P1 SEL R61, RZ, 0x1, !P0 ;  /* 0x00000001ff3d1807 */ /* 0x010fe60004000000 */
[----:B------:R-:W-:Y:S05]  /*6f90*/  @!P1 BRA `(.L_x_124) ;  /* 0x00000000004c9947 */ /* 0x000fea0003800000 */
[----:B------:R-:W-:Y:S01]  /*6fa0*/  ISETP.NE.AND P0, PT, R61, RZ, PT ;  /* 0x000000ff3d00720c */ /* 0x000fe20003f05270 */
[----:B------:R-:W-:Y:S01]  /*6fb0*/  BSSY B0, `(.L_x_125) ;  /* 0x000000b000007945 */ /* 0x000fe20003800000 */
[----:B------:R-:W-:Y:S11]  /*6fc0*/  ISETP.NE.AND P1, PT, R62, RZ, PT ;  /* 0x000000ff3e00720c */ /* 0x000ff60003f25270 */
[----:B------:R-:W-:Y:S02]  /*6fd0*/  @!UPT UIADD3 URZ, UPT, UPT, URZ, URZ, URZ ;  /* 0x000000fffffff290 */ /* 0x000fe4000fffe0ff */
[C---:B------:R-:W-:Y:S01]  /*6fe0*/  @P1 IMAD R6, R60.reuse, 0x2000, R104 ;  /* 0x000020003c061824 */ /* 0x040fe200078e0268 */
[C---:B------:R-:W-:Y:S01]  /*6ff0*/  @P1 LEA R4, R60.reuse, R102, 0xd ;  /* 0x000000663c041211 */ /* 0x040fe200078e68ff */
[C---:B------:R-:W-:Y:S02]  /*7000*/  @P1 IMAD R5, R60.reuse, 0x2000, R103 ;  /* 0x000020003c051824 */ /* 0x040fe400078e0267 */
[----:B------:R-:W-:Y:S01]  /*7010*/  @P1 IMAD R3, R60, 0x2000, R110 ;  /* 0x000020003c031824 */ /* 0x000fe200078e026e */
[----:B------:R-:W-:Y:S06]  /*7020*/  @P0 BRA `(.L_x_126) ;  /* 0x00000000000c0947 */ /* 0x000fec0003800000 */
[----:B--2---:R-:W-:Y:S04]  /*7030*/  SHF.L.U32 R0, R101, 0x1f, RZ ;  /* 0x0000001f65007819 */ /* 0x004fe800000006ff */
[----:B------:R-:W2:Y:S02]  /*7040*/  SYNCS.PHASECHK.TRANS64.TRYWAIT P0, [R2+URZ+0x80], R0 ;  /* 0x00008000020075a7 */ /* 0x000ea400080011ff */
[----:B--2---:R-:W-:Y:S05]  /*7050*/  @!P0 BRA `(.L_x_127) ;  /* 0x0000003400108947 */ /* 0x004fea0003800000 */
.L_x_126:
[----:B------:R-:W-:Y:S05]  /*7060*/  BSYNC B0 ;  /* 0x0000000000007941 */ /* 0x000fea0003800000 */
.L_x_125:
[----:B------:R-:W-:Y:S02]  /*7070*/  ISETP.NE.AND P0, PT, R62, RZ, PT ;  /* 0x000000ff3e00720c */ /* 0x000fe40003f05270 */
[----:B------:R-:W-:Y:S11]  /*7080*/  IADD3 R60, PT, PT, R60, 0x1, RZ ;  /* 0x000000013c3c7810 */ /* 0x000ff60007ffe0ff */
[----:B------:R4:W1:Y:S04]  /*7090*/  @P0 LDS.128 R56, [R6] ;  /* 0x0000000006380984 */ /* 0x0008680000000c00 */
[----:B------:R4:W1:Y:S04]  /*70a0*/  @P0 LDS.128 R64, [R5+0x10] ;  /* 0x0000100005400984 */ /* 0x0008680000000c00 */
[----:B------:R4:W1:Y:S04]  /*70b0*/  @P0 LDS.128 R72, [R4+0x20] ;  /* 0x0000200004480984 */ /* 0x0008680000000c00 */
[----:B------:R4:W1:Y:S02]  /*70c0*/  @P0 LDS.128 R80, [R3+0x30] ;  /* 0x0000300003500984 */ /* 0x0008640000000c00 */
.L_x_124:
[----:B------:R-:W-:Y:S05]  /*70d0*/  BSYNC B1 ;  /* 0x0000000000017941 */ /* 0x000fea0003800000 */
.L_x_123:
[----:B--2---:R-:W-:Y:S05]  /*70e0*/  VIADD R0, R48, 0x20 ;  /* 0x0000002030007836 */ /* 0x004fea0000000000 */
[----:B------:R-:W-:Y:S04]  /*70f0*/  SHF.R.U32.HI R0, RZ, 0x15, R0 ;  /* 0x00000015ff007819 */ /* 0x000fe80000011600 */
[----:B------:R-:W-:Y:S11]  /*7100*/  LOP3.LUT P0, RZ, R0, 0x3, R96, 0x48, !PT ;  /* 0x0000000300ff7812 */ /* 0x000ff60007804860 */
[----:B------:R-:W-:Y:S02]  /*7110*/  @!UPT UIADD3 URZ, UPT, UPT, URZ, URZ, URZ ;  /* 0x000000fffffff290 */ /* 0x000fe4000fffe0ff */
[----:B------:R-:W-:Y:S05]  /*7120*/  @!P0 BRA `(.L_x_128) ;  /* 0x0000000000408947 */ /* 0x000fea0003800000 */
[----:B------:R-:W2:Y:S01]  /*7130*/  LDCU.64 UR8, c[0x4][0x70] ;  /* 0x01000e00ff0877ac */ /* 0x000ea20008000a00 */
[----:B----4-:R-:W-:Y:S01]  /*7140*/  MOV R3, 0x0 ;  /* 0x0000000000037802 */ /* 0x010fe20000000f00 */
[----:B------:R-:W-:Y:S02]  /*7150*/  HFMA2 R12, -RZ, RZ, 0, 5.9604644775390625e-08 ;  /* 0x00000001ff0c7431 */ /* 0x000fe400000001ff */
[----:B-1----:R-:W-:Y:S02]  /*7160*/  IMAD.MOV.U32 R8, RZ, RZ, 0x192 ;  /* 0x00000192ff087424 */ /* 0x002fe400078e00ff */
[----:B------:R-:W-:Y:S01]  /*7170*/  IMAD.MOV.U32 R13, RZ, RZ, RZ ;  /* 0x000000ffff0d7224 */ /* 0x000fe200078e00ff */
[----:B------:R-:W1:Y:S01]  /*7180*/  LDCU.64 UR6, c[0x4][0x78] ;  /* 0x01000f00ff0677ac */ /* 0x000e620008000a00 */
[----:B------:R-:W4:Y:S01]  /*7190*/  LDC.64 R2, c[0x4][R3] ;  /* 0x0100000003027b82 */ /* 0x000f220000000a00 */
[----:B------:R-:W5:Y:S01]  /*71a0*/  LDCU.64 UR4, c[0x4][0x10] ;  /* 0x01000200ff0477ac */ /* 0x000f620008000a00 */
[----:B--2---:R-:W-:Y:S01]  /*71b0*/  MOV R5, UR9 ;  /* 0x0000000900057c02 */ /* 0x004fe20008000f00 */
[----:B------:R-:W-:Y:S01]  /*71c0*/  IMAD.U32 R4, RZ, RZ, UR8 ;  /* 0x00000008ff047e24 */ /* 0x000fe2000f8e00ff */
[----:B-1----:R-:W-:Y:S01]  /*71d0*/  MOV R7, UR7 ;  /* 0x0000000700077c02 */ /* 0x002fe20008000f00 */
[----:B------:R-:W-:Y:S01]  /*71e0*/  IMAD.U32 R6, RZ, RZ, UR6 ;  /* 0x00000006ff067e24 */ /* 0x000fe2000f8e00ff */
[----:B-----5:R-:W-:Y:S01]  /*71f0*/  MOV R11, UR5 ;  /* 0x00000005000b7c02 */ /* 0x020fe20008000f00 */
[----:B------:R-:W-:Y:S02]  /*7200*/  IMAD.U32 R10, RZ, RZ, UR4 ;  /* 0x00000004ff0a7e24 */ /* 0x000fe4000f8e00ff */
[----:B------:R-:W-:Y:S07]  /*7210*/  LEPC R20, `(.L_x_128) ;  /* 0x000000001014794e */ /* 0x000fee0000000000 */
[----:B---34-:R-:W-:Y:S05]  /*7220*/  CALL.ABS.NOINC R2 ;  /* 0x0000000002007343 */ /* 0x018fea0003c00000 */
.L_x_128:
[----:B------:R-:W-:Y:S05]  /*7230*/  WARPSYNC.ALL ;  /* 0x0000000000007948 */ /* 0x000fea0003800000 */
[----:B------:R-:W-:Y:S01]  /*7240*/  R2UR UR4, R48 ;  /* 0x00000000300472ca */ /* 0x000fe200000e0000 */
[--C-:B-1--4-:R-:W-:Y:S01]  /*7250*/  HADD2.F32 R3, -RZ, R56.reuse.H0_H0 ;  /* 0x20000038ff037230 */ /* 0x112fe20000004100 */
[----:B------:R-:W-:Y:S01]  /*7260*/  ISETP.NE.AND P6, PT, R111, RZ, PT ;  /* 0x000000ff6f00720c */ /* 0x000fe20003fc5270 */
[--C-:B------:R-:W-:Y:S01]  /*7270*/  HADD2.F32 R51, -RZ, R57.reuse.H1_H1 ;  /* 0x30000039ff337230 */ /* 0x100fe20000004100 */
[----:B------:R-:W-:Y:S01]  /*7280*/  MOV R50, UR51 ;  /* 0x0000003300327c02 */ /* 0x000fe20008000f00 */
[----:B------:R-:W-:Y:S01]  /*7290*/  BSSY.RECONVERGENT B0, `(.L_x_129) ;  /* 0x000008c000007945 */ /* 0x000fe20003800200 */
[----:B------:R-:W-:Y:S02]  /*72a0*/  MOV R63, UR37 ;  /* 0x00000025003f7c02 */ /* 0x000fe40008000f00 */
[----:B------:R-:W-:Y:S05]  /*72b0*/  ISETP.NE.AND P0, PT, R106, RZ, PT ;  /* 0x000000ff6a00720c */ /* 0x000fea0003f05270 */
[----:B------:R-:W1:Y:S02]  /*72c0*/  LDTM.x32 R4, tmem[UR4+0x20] ;  /* 0x00002004000479ee */ /* 0x000e6400082c0000 */
[----:B------:R-:W-:Y:S04]  /*72d0*/  @P6 LEA R50, R50, UR48, 0x3 ;  /* 0x0000003032326c11 */ /* 0x000fe8000f8e18ff */
[----:B------:R-:W-:Y:S04]  /*72e0*/  @P6 IADD3 R50, PT, PT, R50, 0xa0, RZ ;  /* 0x000000a032326810 */ /* 0x000fe80007ffe0ff */
[----:B------:R-:W-:Y:S01]  /*72f0*/  @P6 PRMT R63, R63, 0x654, R50 ;  /* 0x000006543f3f6816 */ /* 0x000fe20000000032 */
[----:B------:R-:W-:Y:S02]  /*7300*/  HADD2.F32 R50, -RZ, R57.H0_H0 ;  /* 0x20000039ff327230 */ /* 0x000fe40000004100 */
[C---:B-1----:R-:W-:Y:S01]  /*7310*/  FMUL R0, R47.reuse, R4 ;  /* 0x000000042f007220 */ /* 0x042fe20000400000 */
[----:B------:R-:W-:Y:S02]  /*7320*/  HADD2.F32 R4, -RZ, R56.H1_H1 ;  /* 0x30000038ff047230 */ /* 0x000fe40000004100 */
[C---:B------:R-:W-:Y:S01]  /*7330*/  FMUL R2, R47.reuse, R5 ;  /* 0x000000052f027220 */ /* 0x040fe20000400000 */
[----:B------:R-:W-:Y:S01]  /*7340*/  FMUL R7, R47, R7 ;  /* 0x000000072f077220 */ /* 0x000fe20000400000 */
[----:B------:R-:W-:Y:S01]  /*7350*/  FFMA R0, R49, R3, R0 ;  /* 0x0000000331007223 */ /* 0x000fe20000000000 */
[----:B------:R-:W-:Y:S01]  /*7360*/  FMUL R3, R47, R6 ;  /* 0x000000062f037220 */ /* 0x000fe20000400000 */
[----:B------:R-:W-:Y:S01]  /*7370*/  FFMA R2, R49, R4, R2 ;  /* 0x0000000431027223 */ /* 0x000fe20000000002 */
[C---:B------:R-:W-:Y:S01]  /*7380*/  FMUL R4, R47.reuse, R8 ;  /* 0x000000082f047220 */ /* 0x040fe20000400000 */
[----:B------:R-:W-:Y:S01]  /*7390*/  FMUL R8, R47, R12 ;  /* 0x0000000c2f087220 */ /* 0x000fe20000400000 */
[----:B------:R-:W-:Y:S01]  /*73a0*/  FFMA R3, R49, R50, R3 ;  /* 0x0000003231037223 */ /* 0x000fe20000000003 */
[C---:B------:R-:W-:Y:S01]  /*73b0*/  FMUL R12, R47.reuse, R16 ;  /* 0x000000102f0c7220 */ /* 0x040fe20000400000 */
[C---:B------:R-:W-:Y:S01]  /*73c0*/  FMUL R16, R47.reuse, R20 ;  /* 0x000000142f107220 */ /* 0x040fe20000400000 */
[C---:B------:R-:W-:Y:S01]  /*73d0*/  FMUL R20, R47.reuse, R24 ;  /* 0x000000182f147220 */ /* 0x040fe20000400000 */
[C---:B------:R-:W-:Y:S01]  /*73e0*/  FMUL R24, R47.reuse, R28 ;  /* 0x0000001c2f187220 */ /* 0x040fe20000400000 */
[C---:B------:R-:W-:Y:S01]  /*73f0*/  FMUL R28, R47.reuse, R32 ;  /* 0x000000202f1c7220 */ /* 0x040fe20000400000 */
[--C-:B------:R-:W-:Y:S01]  /*7400*/  HADD2.F32 R32, -RZ, R58.reuse.H0_H0 ;  /* 0x2000003aff207230 */ /* 0x100fe20000004100 */
[----:B------:R-:W-:Y:S01]  /*7410*/  F2FP.F16.F32.PACK_AB R52, R2, R0 ;  /* 0x000000000234723e */ /* 0x000fe200000000ff */
[----:B------:R-:W-:Y:S02]  /*7420*/  HADD2.F32 R0, -RZ, R58.H1_H1 ;  /* 0x3000003aff007230 */ /* 0x000fe40000004100 */
[----:B------:R-:W-:Y:S01]  /*7430*/  FMUL R5, R47, R9 ;  /* 0x000000092f057220 */ /* 0x000fe20000400000 */
[--C-:B------:R-:W-:Y:S02]  /*7440*/  HADD2.F32 R2, -RZ, R59.reuse.H0_H0 ;  /* 0x2000003bff027230 */ /* 0x100fe40000004100 */
[C---:B------:R-:W-:Y:S01]  /*7450*/  FFMA R7, R49.reuse, R51, R7 ;  /* 0x0000003331077223 */ /* 0x040fe20000000007 */
[C---:B------:R-:W-:Y:S01]  /*7460*/  FFMA R4, R49.reuse, R32, R4 ;  /* 0x0000002031047223 */ /* 0x040fe20000000004 */
[----:B------:R-:W-:Y:S02]  /*7470*/  HADD2.F32 R32, -RZ, R59.H1_H1 ;  /* 0x3000003bff207230 */ /* 0x000fe40000004100 */
[----:B------:R-:W-:Y:S01]  /*7480*/  FFMA R5, R49, R0, R5 ;  /* 0x0000000031057223 */ /* 0x000fe20000000005 */
[--C-:B------:R-:W-:Y:S01]  /*7490*/  HADD2.F32 R0, -RZ, R64.reuse.H0_H0 ;  /* 0x20000040ff007230 */ /* 0x100fe20000004100 */
[----:B------:R-:W-:Y:S01]  /*74a0*/  F2FP.F16.F32.PACK_AB R53, R7, R3 ;  /* 0x000000030735723e */ /* 0x000fe200000000ff */
[----:B------:R-:W-:Y:S01]  /*74b0*/  FMUL R6, R47, R10 ;  /* 0x0000000a2f067220 */ /* 0x000fe20000400000 */
[--C-:B------:R-:W-:Y:S01]  /*74c0*/  HADD2.F32 R3, -RZ, R65.reuse.H0_H0 ;  /* 0x20000041ff037230 */ /* 0x100fe20000004100 */
[----:B------:R-:W-:Y:S01]  /*74d0*/  F2FP.F16.F32.PACK_AB R54, R5, R4 ;  /* 0x000000040536723e */ /* 0x000fe200000000ff */
[----:B------:R-:W-:Y:S01]  /*74e0*/  FMUL R11, R47, R11 ;  /* 0x0000000b2f0b7220 */ /* 0x000fe20000400000 */
[----:B------:R-:W-:Y:S01]  /*74f0*/  FFMA R6, R49, R2, R6 ;  /* 0x0000000231067223 */ /* 0x000fe20000000006 */
[----:B------:R-:W-:Y:S02]  /*7500*/  HADD2.F32 R2, -RZ, R64.H1_H1 ;  /* 0x30000040ff027230 */ /* 0x000fe40000004100 */
[----:B------:R-:W-:Y:S01]  /*7510*/  FMUL R9, R47, R13 ;  /* 0x0000000d2f097220 */ /* 0x000fe20000400000 */
[C---:B------:R-:W-:Y:S01]  /*7520*/  FFMA R11, R49.reuse, R32, R11 ;  /* 0x00000020310b7223 */ /* 0x040fe2000000000b */
[----:B------:R-:W-:Y:S01]  /*7530*/  FFMA R8, R49, R0, R8 ;  /* 0x0000000031087223 */ /* 0x000fe20000000008 */
[C---:B------:R-:W-:Y:S01]  /*7540*/  FMUL R10, R47.reuse, R14 ;  /* 0x0000000e2f0a7220 */ /* 0x040fe20000400000 */
[----:B------:R-:W-:Y:S02]  /*7550*/  HADD2.F32 R0, -RZ, R65.H1_H1 ;  /* 0x30000041ff007230 */ /* 0x000fe40000004100 */
[----:B------:R-:W-:Y:S01]  /*7560*/  FMUL R15, R47, R15 ;  /* 0x0000000f2f0f7220 */ /* 0x000fe20000400000 */
[C---:B------:R-:W-:Y:S01]  /*7570*/  FFMA R9, R49.reuse, R2, R9 ;  /* 0x0000000231097223 */ /* 0x040fe20000000009 */
[C---:B------:R-:W-:Y:S01]  /*7580*/  FFMA R10, R49.reuse, R3, R10 ;  /* 0x00000003310a7223 */ /* 0x040fe2000000000a */
[--C-:B------:R-:W-:Y:S02]  /*7590*/  HADD2.F32 R2, -RZ, R66.reuse.H0_H0 ;  /* 0x20000042ff027230 */ /* 0x100fe40000004100 */
[----:B------:R-:W-:Y:S01]  /*75a0*/  FFMA R15, R49, R0, R15 ;  /* 0x00000000310f7223 */ /* 0x000fe2000000000f */
[----:B------:R-:W-:Y:S02]  /*75b0*/  HADD2.F32 R3, -RZ, R66.H1_H1 ;  /* 0x30000042ff037230 */ /* 0x000fe40000004100 */
[C---:B------:R-:W-:Y:S01]  /*75c0*/  FMUL R13, R47.reuse, R17 ;  /* 0x000000112f0d7220 */ /* 0x040fe20000400000 */
[--C-:B------:R-:W-:Y:S02]  /*75d0*/  HADD2.F32 R0, -RZ, R67.reuse.H0_H0 ;  /* 0x20000043ff007230 */ /* 0x100fe40000004100 */
[----:B------:R-:W-:Y:S01]  /*75e0*/  FMUL R14, R47, R18 ;  /* 0x000000122f0e7220 */ /* 0x000fe20000400000 */
[C---:B------:R-:W-:Y:S01]  /*75f0*/  FFMA R12, R49.reuse, R2, R12 ;  /* 0x00000002310c7223 */ /* 0x040fe2000000000c */
[C---:B------:R-:W-:Y:S01]  /*7600*/  FFMA R13, R49.reuse, R3, R13 ;  /* 0x00000003310d7223 */ /* 0x040fe2000000000d */
[----:B------:R-:W-:Y:S02]  /*7610*/  HADD2.F32 R2, -RZ, R67.H1_H1 ;  /* 0x30000043ff027230 */ /* 0x000fe40000004100 */
[----:B------:R-:W-:Y:S01]  /*7620*/  FFMA R14, R49, R0, R14 ;  /* 0x00000000310e7223 */ /* 0x000fe2000000000e */
[C---:B------:R-:W-:Y:S01]  /*7630*/  FMUL R19, R47.reuse, R19 ;  /* 0x000000132f137220 */ /* 0x040fe20000400000 */
[--C-:B------:R-:W-:Y:S02]  /*7640*/  HADD2.F32 R0, -RZ, R72.reuse.H0_H0 ;  /* 0x20000048ff007230 */ /* 0x100fe40000004100 */
[----:B------:R-:W-:Y:S01]  /*7650*/  FMUL R17, R47, R21 ;  /* 0x000000152f117220 */ /* 0x000fe20000400000 */
[--C-:B------:R-:W-:Y:S02]  /*7660*/  HADD2.F32 R3, -RZ, R73.reuse.H0_H0 ;  /* 0x20000049ff037230 */ /* 0x100fe40000004100 */
[C---:B------:R-:W-:Y:S01]  /*7670*/  FFMA R19, R49.reuse, R2, R19 ;  /* 0x0000000231137223 */ /* 0x040fe20000000013 */
[----:B------:R-:W-:Y:S02]  /*7680*/  HADD2.F32 R2, -RZ, R72.H1_H1 ;  /* 0x30000048ff027230 */ /* 0x000fe40000004100 */
        /* <DEDUP_REMOVED lines=9> */
[----:B------:R-:W-:Y:S01]  /*7720*/  FMUL R21, R47, R25 ;  /* 0x000000192f157220 */ /* 0x000fe20000400000 */
[----:B------:R-:W-:Y:S01]  /*7730*/  F2FP.F16.F32.PACK_AB R55, R11, R6 ;  /* 0x000000060b37723e */ /* 0x000fe200000000ff */
[--C-:B------:R-:W-:Y:S02]  /*7740*/  HADD2.F32 R3, -RZ, R75.reuse.H0_H0 ;  /* 0x2000004bff037230 */ /* 0x100fe40000004100 */
[----:B------:R-:W-:Y:S01]  /*7750*/  FMUL R22, R47, R26 ;  /* 0x0000001a2f167220 */ /* 0x000fe20000400000 */
[C---:B------:R-:W-:Y:S01]  /*7760*/  FFMA R20, R49.reuse, R2, R20 ;  /* 0x0000000231147223 */ /* 0x040fe20000000014 */
[C---:B------:R-:W-:Y:S01]  /*7770*/  FFMA R21, R49.reuse, R0, R21 ;  /* 0x0000000031157223 */ /* 0x040fe20000000015 */
[----:B------:R1:W-:Y:S01]  /*7780*/  STS.128 [R104+0x2000], R52 ;  /* 0x0020003468007388 */ /* 0x0003e20000000c00 */
[----:B------:R-:W-:Y:S02]  /*7790*/  HADD2.F32 R0, -RZ, R75.H1_H1 ;  /* 0x3000004bff007230 */ /* 0x000fe40000004100 */
[----:B------:R-:W-:Y:S01]  /*77a0*/  FFMA R22, R49, R3, R22 ;  /* 0x0000000331167223 */ /* 0x000fe20000000016 */
[----:B------:R-:W-:Y:S01]  /*77b0*/  FMUL R27, R47, R27 ;  /* 0x0000001b2f1b7220 */ /* 0x000fe20000400000 */
[--C-:B------:R-:W-:Y:S01]  /*77c0*/  HADD2.F32 R2, -RZ, R80.reuse.H0_H0 ;  /* 0x20000050ff027230 */ /* 0x100fe20000004100 */
[----:B------:R-:W-:Y:S01]  /*77d0*/  F2FP.F16.F32.PACK_AB R8, R9, R8 ;  /* 0x000000080908723e */ /* 0x000fe200000000ff */
[----:B------:R-:W-:Y:S01]  /*77e0*/  HADD2.F32 R3, -RZ, R80.H1_H1 ;  /* 0x30000050ff037230 */ /* 0x000fe20000004100 */
[----:B------:R-:W-:Y:S01]  /*77f0*/  F2FP.F16.F32.PACK_AB R9, R15, R10 ;  /* 0x0000000a0f09723e */ /* 0x000fe200000000ff */
[----:B------:R-:W-:Y:S01]  /*7800*/  FMUL R25, R47, R29 ;  /* 0x0000001d2f197220 */ /* 0x000fe20000400000 */
[--C-:B------:R-:W-:Y:S01]  /*7810*/  HADD2.F32 R4, -RZ, R81.reuse.H0_H0 ;  /* 0x20000051ff047230 */ /* 0x100fe20000004100 */
[----:B------:R-:W-:Y:S01]  /*7820*/  F2FP.F16.F32.PACK_AB R10, R13, R12 ;  /* 0x0000000c0d0a723e */ /* 0x000fe200000000ff */
[----:B------:R-:W-:Y:S01]  /*7830*/  FMUL R26, R47, R30 ;  /* 0x0000001e2f1a7220 */ /* 0x000fe20000400000 */
[----:B------:R-:W-:Y:S01]  /*7840*/  F2FP.F16.F32.PACK_AB R11, R19, R14 ;  /* 0x0000000e130b723e */ /* 0x000fe200000000ff */
[C---:B------:R-:W-:Y:S01]  /*7850*/  FFMA R27, R49.reuse, R0, R27 ;  /* 0x00000000311b7223 */ /* 0x040fe2000000001b */
[C---:B------:R-:W-:Y:S01]  /*7860*/  FFMA R24, R49.reuse, R2, R24 ;  /* 0x0000000231187223 */ /* 0x040fe20000000018 */
[----:B------:R-:W-:Y:S02]  /*7870*/  HADD2.F32 R0, -RZ, R81.H1_H1 ;  /* 0x30000051ff007230 */ /* 0x000fe40000004100 */
[----:B------:R-:W-:Y:S01]  /*7880*/  FFMA R25, R49, R3, R25 ;  /* 0x0000000331197223 */ /* 0x000fe20000000019 */
[----:B------:R1:W-:Y:S01]  /*7890*/  STS.128 [R103+0x2010], R8 ;  /* 0x0020100867007388 */ /* 0x0003e20000000c00 */
[----:B------:R-:W-:Y:S01]  /*78a0*/  FMUL R31, R47, R31 ;  /* 0x0000001f2f1f7220 */ /* 0x000fe20000400000 */
[--C-:B------:R-:W-:Y:S02]  /*78b0*/  HADD2.F32 R2, -RZ, R82.reuse.H0_H0 ;  /* 0x20000052ff027230 */ /* 0x100fe40000004100 */
[----:B------:R-:W-:Y:S01]  /*78c0*/  FFMA R26, R49, R4, R26 ;  /* 0x00000004311a7223 */ /* 0x000fe2000000001a */
[----:B------:R-:W-:Y:S02]  /*78d0*/  HADD2.F32 R3, -RZ, R82.H1_H1 ;  /* 0x30000052ff037230 */ /* 0x000fe40000004100 */
[----:B------:R-:W-:Y:S01]  /*78e0*/  FMUL R29, R47, R33 ;  /* 0x000000212f1d7220 */ /* 0x000fe20000400000 */
[--C-:B------:R-:W-:Y:S01]  /*78f0*/  HADD2.F32 R4, -RZ, R83.reuse.H0_H0 ;  /* 0x20000053ff047230 */ /* 0x100fe20000004100 */
[----:B------:R-:W-:Y:S01]  /*7900*/  F2FP.F16.F32.PACK_AB R16, R17, R16 ;  /* 0x000000101110723e */ /* 0x000fe200000000ff */
[----:B------:R-:W-:Y:S01]  /*7910*/  FMUL R30, R47, R34 ;  /* 0x000000222f1e7220 */ /* 0x000fe20000400000 */
        /* <DEDUP_REMOVED lines=14> */
[----:B------:R-:W-:Y:S02]  /*7a00*/  F2FP.F16.F32.PACK_AB R27, R35, R30 ;  /* 0x0000001e231b723e */ /* 0x000fe400000000ff */
[----:B------:R-:W-:Y:S02]  /*7a10*/  LEA R0, R60, UR48, 0x3 ;  /* 0x000000303c007c11 */ /* 0x000fe4000f8e18ff */
[----:B------:R-:W-:Y:S01]  /*7a20*/  @P6 SHF.L.U32 R2, R101, 0x1f, RZ ;  /* 0x0000001f65026819 */ /* 0x000fe200000006ff */
        /* <DEDUP_REMOVED lines=9> */
[----:B------:R-:W-:Y:S02]  /*7ac0*/  UIADD3 UR8, UP0, UPT, UR52, 0x680, URZ ;  /* 0x0000068034087890 */ /* 0x000fe4000ff1e0ff */
[----:B------:R-:W-:Y:S02]  /*7ad0*/  UIADD3 UR5, UPT, UPT, UR41, 0x20, URZ ;  /* 0x0000002029057890 */ /* 0x000fe4000fffe0ff */
[----:B------:R-:W-:Y:S02]  /*7ae0*/  UIADD3 UR4, UPT, UPT, UR48, 0x2200, URZ ;  /* 0x0000220030047890 */ /* 0x000fe4000fffe0ff */
[----:B------:R-:W-:Y:S01]  /*7af0*/  UIADD3.X UR9, UPT, UPT, URZ, UR53, URZ, UP0, !UPT ;  /* 0x00000035ff097290 */ /* 0x000fe200087fe4ff */
[----:B------:R-:W-:Y:S01]  /*7b00*/  UMOV UR6, UR42 ;  /* 0x0000002a00067c82 */ /* 0x000fe20008000000 */
[----:B------:R-:W-:Y:S07]  /*7b10*/  UMOV UR7, UR36 ;  /* 0x0000002400077c82 */ /* 0x000fee0008000000 */
[----:B------:R2:W-:Y:S01]  /*7b20*/  UTMASTG.3D [UR4], [UR8] ;  /* 0x00000004080073b5 */ /* 0x0005e20008010000 */
[----:B------:R0:W-:Y:S01]  /*7b30*/  UTMACMDFLUSH ;  /* 0x00000000000079b7 */ /* 0x0001e20000000000 */
[----:B--2---:R-:W-:Y:S04]  /*7b40*/  DEPBAR.LE SB0, 0x1 ;  /* 0x000080400000791a */ /* 0x004fe80000000000 */
.L_x_130:
[----:B------:R-:W-:Y:S05]  /*7b50*/  BSYNC.RECONVERGENT B0 ;  /* 0x0000000000007941 */ /* 0x000fea0003800200 */
.L_x_129:
[----:B------:R-:W-:Y:S01]  /*7b60*/  BAR.SYNC.DEFER_BLOCKING 0x1, 0x80 ;  /* 0x0042000000007b1d */ /* 0x000fe20000010000 */
[----:B------:R-:W-:Y:S04]  /*7b70*/  UIADD3 UR40, UPT, UPT, UR51, 0x1, URZ ;  /* 0x0000000133287890 */ /* 0x000fe8000fffe0ff */
[----:B------:R-:W-:Y:S04]  /*7b80*/  UISETP.NE.AND UP0, UPT, UR40, 0x4, UPT ;  /* 0x000000042800788c */ /* 0x000fe8000bf05270 */
[----:B------:R-:W-:Y:S01]  /*7b90*/  USEL UR40, UR40, URZ, UP0 ;  /* 0x000000ff28287287 */ /* 0x000fe20008000000 */
[----:B------:R2:W-:Y:S01]  /*7ba0*/  @P6 SYNCS.ARRIVE.TRANS64.RED.A1T0 RZ, [R63+URZ], RZ ;  /* 0x000000ff3fff69a7 */ /* 0x0005e200081004ff */
[----:B------:R-:W-:Y:S01]  /*7bb0*/  BSSY B1, `(.L_x_131) ;  /* 0x0000017000017945 */ /* 0x000fe20003800000 */
[----:B------:R-:W4:Y:S02]  /*7bc0*/  @P6 SYNCS.PHASECHK.TRANS64.TRYWAIT P0, [R0+URZ+0x80], R2 ;  /* 0x00008002000065a7 */ /* 0x000f2400080011ff */
[----:B----4-:R-:W-:Y:S01]  /*7bd0*/  @P6 SEL R61, RZ, 0x1, !P0 ;  /* 0x00000001ff3d6807 */ /* 0x010fe20004000000 */
[----:B--2---:R-:W-:Y:S06]  /*7be0*/  @!P6 BRA `(.L_x_132) ;  /* 0x00000000004ce947 */ /* 0x004fec0003800000 */
        /* <DEDUP_REMOVED lines=9> */
[----:B------:R-:W-:Y:S04]  /*7c80*/  SHF.L.U32 R6, R101, 0x1f, RZ ;  /* 0x0000001f65067819 */ /* 0x000fe800000006ff */
[----:B------:R-:W2:Y:S02]  /*7c90*/  SYNCS.PHASECHK.TRANS64.TRYWAIT P0, [R0+URZ+0x80], R6 ;  /* 0x00008006000075a7 */ /* 0x000ea400080011ff */
[----:B--2---:R-:W-:Y:S05]  /*7ca0*/  @!P0 BRA `(.L_x_135) ;  /* 0x0000002800108947 */ /* 0x004fea0003800000 */
.L_x_134:
[----:B------:R-:W-:Y:S05]  /*7cb0*/  BSYNC B0 ;  /* 0x0000000000007941 */ /* 0x000fea0003800000 */
.L_x_133:
[----:B------:R-:W-:Y:S02]  /*7cc0*/  ISETP.NE.AND P0, PT, R62, RZ, PT ;  /* 0x000000ff3e00720c */ /* 0x000fe40003f05270 */
[----:B------:R-:W-:Y:S11]  /*7cd0*/  IADD3 R60, PT, PT, R60, 0x1, RZ ;  /* 0x000000013c3c7810 */ /* 0x000ff60007ffe0ff */
[----:B------:R4:W1:Y:S04]  /*7ce0*/  @P0 LDS.128 R56, [R5] ;  /* 0x0000000005380984 */ /* 0x0008680000000c00 */
[----:B------:R4:W1:Y:S04]  /*7cf0*/  @P0 LDS.128 R64, [R4+0x10] ;  /* 0x0000100004400984 */ /* 0x0008680000000c00 */
[----:B------:R4:W1:Y:S04]  /*7d00*/  @P0 LDS.128 R72, [R3+0x20] ;  /* 0x0000200003480984 */ /* 0x0008680000000c00 */
[----:B------:R4:W1:Y:S02]  /*7d10*/  @P0 LDS.128 R80, [R2+0x30] ;  /* 0x0000300002500984 */ /* 0x0008640000000c00 */
.L_x_132:
[----:B------:R-:W-:Y:S05]  /*7d20*/  BSYNC B1 ;  /* 0x0000000000017941 */ /* 0x000fea0003800000 */
.L_x_131:
        /* <DEDUP_REMOVED lines=21> */
.L_x_136:
        /* <DEDUP_REMOVED lines=146> */
.L_x_138:
[----:B------:R-:W-:Y:S05]  /*87a0*/  BSYNC.RECONVERGENT B0 ;  /* 0x0000000000007941 */ /* 0x000fea0003800200 */
.L_x_137:
        /* <DEDUP_REMOVED lines=21> */
.L_x_142:
[----:B------:R-:W-:Y:S05]  /*8900*/  BSYNC B0 ;  /* 0x0000000000007941 */ /* 0x000fea0003800000 */
.L_x_141:
[----:B------:R-:W-:Y:S11]  /*8910*/  ISETP.NE.AND P0, PT, R62, RZ, PT ;  /* 0x000000ff3e00720c */ /* 0x000ff60003f05270 */
[----:B------:R-:W-:Y:S02]  /*8920*/  @!UPT UIADD3 URZ, UPT, UPT, URZ, URZ, URZ ;  /* 0x000000fffffff290 */ /* 0x000fe4000fffe0ff */
[----:B------:R4:W1:Y:S04]  /*8930*/  @P0 LDS.128 R56, [R4] ;  /* 0x0000000004380984 */ /* 0x0008680000000c00 */
[----:B------:R4:W1:Y:S04]  /*8940*/  @P0 LDS.128 R64, [R3+0x10] ;  /* 0x0000100003400984 */ /* 0x0008680000000c00 */
[----:B------:R4:W1:Y:S04]  /*8950*/  @P0 LDS.128 R72, [R2+0x20] ;  /* 0x0000200002480984 */ /* 0x0008680000000c00 */
[----:B------:R4:W1:Y:S02]  /*8960*/  @P0 LDS.128 R80, [R60+0x30] ;  /* 0x000030003c500984 */ /* 0x0008640000000c00 */
.L_x_140:
[----:B------:R-:W-:Y:S05]  /*8970*/  BSYNC B1 ;  /* 0x0000000000017941 */ /* 0x000fea0003800000 */
.L_x_139:
        /* <DEDUP_REMOVED lines=21> */
.L_x_144:
[----:B------:R-:W-:Y:S01]  /*8ad0*/  ISETP.NE.AND P0, PT, R106, RZ, PT ;  /* 0x000000ff6a00720c */ /* 0x000fe20003f05270 */
[----:B------:R-:W-:Y:S05]  /*8ae0*/  WARPSYNC.ALL ;  /* 0x0000000000007948 */ /* 0x000fea0003800000 */
[----:B------:R-:W-:Y:S01]  /*8af0*/  R2UR UR4, R48 ;  /* 0x00000000300472ca */ /* 0x000fe200000e0000 */
[--C-:B-1----:R-:W-:Y:S01]  /*8b00*/  HADD2.F32 R48, -RZ, R56.reuse.H0_H0 ;  /* 0x20000038ff307230 */ /* 0x102fe20000004100 */
[----:B------:R-:W-:Y:S01]  /*8b10*/  IADD3 R112, PT, PT, R112, 0x110, RZ ;  /* 0x0000011070707810 */ /* 0x000fe20007ffe0ff */
[----:B------:R-:W-:Y:S01]  /*8b20*/  HADD2.F32 R50, -RZ, R56.H1_H1 ;  /* 0x30000038ff327230 */ /* 0x000fe20000004100 */
[----:B------:R-:W-:Y:S01]  /*8b30*/  BSSY.RECONVERGENT B0, `(.L_x_145) ;  /* 0x0000088000007945 */ /* 0x000fe20003800200 */
[--C-:B------:R-:W-:Y:S01]  /*8b40*/  HADD2.F32 R51, -RZ, R57.reuse.H0_H0 ;  /* 0x20000039ff337230 */ /* 0x100fe20000004100 */
[----:B------:R-:W-:Y:S01]  /*8b50*/  LOP3.LUT R112, R112, 0xfefffff8, RZ, 0xc0, !PT ;  /* 0xfefffff870707812 */ /* 0x000fe200078ec0ff */
[----:B------:R-:W-:Y:S02]  /*8b60*/  HADD2.F32 R52, -RZ, R57.H1_H1 ;  /* 0x30000039ff347230 */ /* 0x000fe40000004100 */
[--C-:B------:R-:W-:Y:S02]  /*8b70*/  HADD2.F32 R53, -RZ, R58.reuse.H0_H0 ;  /* 0x2000003aff357230 */ /* 0x100fe40000004100 */
[----:B------:R-:W-:Y:S02]  /*8b80*/  HADD2.F32 R54, -RZ, R58.H1_H1 ;  /* 0x3000003aff367230 */ /* 0x000fe40000004100 */
[----:B----4-:R-:W1:Y:S01]  /*8b90*/  LDTM.x32 R4, tmem[UR4+0x60] ;  /* 0x00006004000479ee */ /* 0x010e6200082c0000 */
[----:B------:R-:W-:Y:S01]  /*8ba0*/  NOP ;  /* 0x0000000000007918 */ /* 0x000fe20000000000 */
[----:B-1----:R1:W-:Y:S01]  /*8bb0*/  SYNCS.ARRIVE.TRANS64.RED.A1T0 RZ, [R112+URZ], RZ ;  /* 0x000000ff70ff79a7 */ /* 0x0023e200081004ff */
[--C-:B------:R-:W-:Y:S02]  /*8bc0*/  HADD2.F32 R55, -RZ, R59.reuse.H0_H0 ;  /* 0x2000003bff377230 */ /* 0x100fe40000004100 */
[----:B------:R-:W-:Y:S02]  /*8bd0*/  HADD2.F32 R56, -RZ, R59.H1_H1 ;  /* 0x3000003bff387230 */ /* 0x000fe40000004100 */
        /* <DEDUP_REMOVED lines=9> */
[C---:B------:R-:W-:Y:S01]  /*8c70*/  FMUL R4, R47.reuse, R4 ;  /* 0x000000042f047220 */ /* 0x040fe20000400000 */
[C---:B------:R-:W-:Y:S01]  /*8c80*/  FMUL R5, R47.reuse, R5 ;  /* 0x000000052f057220 */ /* 0x040fe20000400000 */
[C---:B------:R-:W-:Y:S01]  /*8c90*/  FMUL R6, R47.reuse, R6 ;  /* 0x000000062f067220 */ /* 0x040fe20000400000 */
[----:B------:R-:W-:Y:S01]  /*8ca0*/  FMUL R7, R47, R7 ;  /* 0x000000072f077220 */ /* 0x000fe20000400000 */
[C---:B------:R-:W-:Y:S01]  /*8cb0*/  FFMA R4, R49.reuse, R48, R4 ;  /* 0x0000003031047223 */ /* 0x040fe20000000004 */
[C---:B------:R-:W-:Y:S01]  /*8cc0*/  FFMA R5, R49.reuse, R50, R5 ;  /* 0x0000003231057223 */ /* 0x040fe20000000005 */
[C---:B------:R-:W-:Y:S01]  /*8cd0*/  FFMA R6, R49.reuse, R51, R6 ;  /* 0x0000003331067223 */ /* 0x040fe20000000006 */
[----:B------:R-:W-:Y:S01]  /*8ce0*/  FFMA R7, R49, R52, R7 ;  /* 0x0000003431077223 */ /* 0x000fe20000000007 */
[C---:B------:R-:W-:Y:S01]  /*8cf0*/  FMUL R8, R47.reuse, R8 ;  /* 0x000000082f087220 */ /* 0x040fe20000400000 */
[----:B------:R-:W-:Y:S01]  /*8d00*/  FMUL R9, R47, R9 ;  /* 0x000000092f097220 */ /* 0x000fe20000400000 */
[----:B------:R-:W-:Y:S01]  /*8d10*/  F2FP.F16.F32.PACK_AB R4, R5, R4 ;  /* 0x000000040504723e */ /* 0x000fe200000000ff */
[----:B------:R-:W-:Y:S01]  /*8d20*/  FMUL R10, R47, R10 ;  /* 0x0000000a2f0a7220 */ /* 0x000fe20000400000 */
[----:B------:R-:W-:Y:S01]  /*8d30*/  F2FP.F16.F32.PACK_AB R5, R7, R6 ;  /* 0x000000060705723e */ /* 0x000fe200000000ff */
[C---:B------:R-:W-:Y:S01]  /*8d40*/  FFMA R8, R49.reuse, R53, R8 ;  /* 0x0000003531087223 */ /* 0x040fe20000000008 */
[C---:B------:R-:W-:Y:S01]  /*8d50*/  FFMA R9, R49.reuse, R54, R9 ;  /* 0x0000003631097223 */ /* 0x040fe20000000009 */
[----:B------:R-:W-:Y:S01]  /*8d60*/  FFMA R10, R49, R55, R10 ;  /* 0x00000037310a7223 */ /* 0x000fe2000000000a */
[C---:B------:R-:W-:Y:S01]  /*8d70*/  FMUL R11, R47.reuse, R11 ;  /* 0x0000000b2f0b7220 */ /* 0x040fe20000400000 */
[C---:B------:R-:W-:Y:S01]  /*8d80*/  FMUL R0, R47.reuse, R12 ;  /* 0x0000000c2f007220 */ /* 0x040fe20000400000 */
[----:B------:R-:W-:Y:S01]  /*8d90*/  FMUL R2, R47, R13 ;  /* 0x0000000d2f027220 */ /* 0x000fe20000400000 */
[----:B------:R-:W-:Y:S01]  /*8da0*/  F2FP.F16.F32.PACK_AB R6, R9, R8 ;  /* 0x000000080906723e */ /* 0x000fe200000000ff */
[C---:B------:R-:W-:Y:S01]  /*8db0*/  FFMA R11, R49.reuse, R56, R11 ;  /* 0x00000038310b7223 */ /* 0x040fe2000000000b */
[C---:B------:R-:W-:Y:S01]  /*8dc0*/  FFMA R0, R49.reuse, R57, R0 ;  /* 0x0000003931007223 */ /* 0x040fe20000000000 */
[----:B------:R-:W-:Y:S01]  /*8dd0*/  FFMA R2, R49, R58, R2 ;  /* 0x0000003a31027223 */ /* 0x000fe20000000002 */
[C---:B------:R-:W-:Y:S01]  /*8de0*/  FMUL R3, R47.reuse, R14 ;  /* 0x0000000e2f037220 */ /* 0x040fe20000400000 */
[C---:B------:R-:W-:Y:S01]  /*8df0*/  FMUL R15, R47.reuse, R15 ;  /* 0x0000000f2f0f7220 */ /* 0x040fe20000400000 */
[C---:B------:R-:W-:Y:S01]  /*8e00*/  FMUL R12, R47.reuse, R16 ;  /* 0x000000102f0c7220 */ /* 0x040fe20000400000 */
[----:B------:R-:W-:Y:S01]  /*8e10*/  FMUL R13, R47, R17 ;  /* 0x000000112f0d7220 */ /* 0x000fe20000400000 */
[----:B------:R-:W-:Y:S01]  /*8e20*/  FFMA R3, R49, R59, R3 ;  /* 0x0000003b31037223 */ /* 0x000fe20000000003 */
[----:B------:R-:W-:Y:S01]  /*8e30*/  FMUL R14, R47, R18 ;  /* 0x000000122f0e7220 */ /* 0x000fe20000400000 */
[----:B------:R-:W-:Y:S01]  /*8e40*/  FFMA R15, R49, R60, R15 ;  /* 0x0000003c310f7223 */ /* 0x000fe2000000000f */
[----:B------:R-:W-:Y:S01]  /*8e50*/  FMUL R19, R47, R19 ;  /* 0x000000132f137220 */ /* 0x000fe20000400000 */
[----:B------:R-:W-:Y:S01]  /*8e60*/  F2FP.F16.F32.PACK_AB R7, R11, R10 ;  /* 0x0000000a0b07723e */ /* 0x000fe200000000ff */
[----:B------:R-:W-:Y:S01]  /*8e70*/  FFMA R12, R49, R61, R12 ;  /* 0x0000003d310c7223 */ /* 0x000fe2000000000c */
[----:B------:R-:W-:Y:S02]  /*8e80*/  HADD2.F32 R66, -RZ, R72.H1_H1 ;  /* 0x30000048ff427230 */ /* 0x000fe40000004100 */
[----:B------:R-:W-:Y:S01]  /*8e90*/  FMUL R16, R47, R20 ;  /* 0x000000142f107220 */ /* 0x000fe20000400000 */
[----:B------:R-:W-:Y:S01]  /*8ea0*/  FFMA R13, R49, R62, R13 ;  /* 0x0000003e310d7223 */ /* 0x000fe2000000000d */
[----:B------:R1:W-:Y:S01]  /*8eb0*/  STS.128 [R104+0x6000], R4 ;  /* 0x0060000468007388 */ /* 0x0003e20000000c00 */
[--C-:B------:R-:W-:Y:S02]  /*8ec0*/  HADD2.F32 R67, -RZ, R73.reuse.H0_H0 ;  /* 0x20000049ff437230 */ /* 0x100fe40000004100 */
[----:B------:R-:W-:Y:S01]  /*8ed0*/  FMUL R17, R47, R21 ;  /* 0x000000152f117220 */ /* 0x000fe20000400000 */
[----:B------:R-:W-:Y:S01]  /*8ee0*/  FFMA R14, R49, R63, R14 ;  /* 0x0000003f310e7223 */ /* 0x000fe2000000000e */
[----:B------:R-:W-:Y:S02]  /*8ef0*/  HADD2.F32 R68, -RZ, R73.H1_H1 ;  /* 0x30000049ff447230 */ /* 0x000fe40000004100 */
[----:B------:R-:W-:Y:S01]  /*8f00*/  FMUL R18, R47, R22 ;  /* 0x000000162f127220 */ /* 0x000fe20000400000 */
[----:B------:R-:W-:Y:S01]  /*8f10*/  FFMA R19, R49, R64, R19 ;  /* 0x0000004031137223 */ /* 0x000fe20000000013 */
        /* <DEDUP_REMOVED lines=14> */
[----:B------:R-:W-:Y:S01]  /*9000*/  F2FP.F16.F32.PACK_AB R8, R2, R0 ;  /* 0x000000000208723e */ /* 0x000fe200000000ff */
[----:B------:R-:W-:Y:S01]  /*9010*/  FFMA R20, R49, R69, R20 ;  /* 0x0000004531147223 */ /* 0x000fe20000000014 */
[----:B------:R-:W-:Y:S01]  /*9020*/  F2FP.F16.F32.PACK_AB R9, R15, R3 ;  /* 0x000000030f09723e */ /* 0x000fe200000000ff */
[----:B------:R-:W-:Y:S01]  /*9030*/  HADD2.F32 R74, -RZ, R80.H1_H1 ;  /* 0x30000050ff4a7230 */ /* 0x000fe20000004100 */
[----:B------:R-:W-:Y:S01]  /*9040*/  F2FP.F16.F32.PACK_AB R10, R13, R12 ;  /* 0x0000000c0d0a723e */ /* 0x000fe200000000ff */
[----:B------:R-:W-:Y:S01]  /*9050*/  FMUL R24, R47, R28 ;  /* 0x0000001c2f187220 */ /* 0x000fe20000400000 */
[----:B------:R-:W-:Y:S01]  /*9060*/  F2FP.F16.F32.PACK_AB R11, R19, R14 ;  /* 0x0000000e130b723e */ /* 0x000fe200000000ff */
[----:B------:R-:W-:Y:S01]  /*9070*/  FFMA R21, R49, R70, R21 ;  /* 0x0000004631157223 */ /* 0x000fe20000000015 */
[--C-:B------:R-:W-:Y:S02]  /*9080*/  HADD2.F32 R75, -RZ, R81.reuse.H0_H0 ;  /* 0x20000051ff4b7230 */ /* 0x100fe40000004100 */
[----:B------:R-:W-:Y:S01]  /*9090*/  FMUL R25, R47, R29 ;  /* 0x0000001d2f197220 */ /* 0x000fe20000400000 */
[----:B------:R-:W-:Y:S01]  /*90a0*/  FFMA R22, R49, R71, R22 ;  /* 0x0000004731167223 */ /* 0x000fe20000000016 */
[----:B------:R1:W-:Y:S01]  /*90b0*/  STS.128 [R103+0x6010], R8 ;  /* 0x0060100867007388 */ /* 0x0003e20000000c00 */
        /* <DEDUP_REMOVED lines=13> */
[----:B------:R-:W-:Y:S02]  /*9190*/  HADD2.F32 R80, -RZ, R83.H1_H1 ;  /* 0x30000053ff507230 */ /* 0x000fe40000004100 */
[----:B------:R-:W-:Y:S01]  /*91a0*/  FMUL R30, R47, R34 ;  /* 0x000000222f1e7220 */ /* 0x000fe20000400000 */
        /* <DEDUP_REMOVED lines=32> */
.L_x_146:
[----:B------:R-:W-:Y:S05]  /*93b0*/  BSYNC.RECONVERGENT B0 ;  /* 0x0000000000007941 */ /* 0x000fea0003800200 */
.L_x_145:
[----:B------:R-:W-:Y:S01]  /*93c0*/  BAR.SYNC.DEFER_BLOCKING 0x1, 0x80 ;  /* 0x0042000000007b1d */ /* 0x000fe20000010000 */
[----:B------:R-:W-:Y:S01]  /*93d0*/  UISETP.NE.AND UP0, UPT, UR49, -0x4, UPT ;  /* 0xfffffffc3100788c */ /* 0x000fe2000bf05270 */
[----:B------:R-:W-:Y:S08]  /*93e0*/  IADD3 R45, PT, PT, R45, 0x1, RZ ;  /* 0x000000012d2d7810 */ /* 0x000ff00007ffe0ff */
[----:B------:R-:W-:Y:S05]  /*93f0*/  BRA.U !UP0, `(.L_x_147) ;  /* 0x0000000108287547 */ /* 0x000fea000b800000 */
[----:B------:R-:W-:Y:S01]  /*9400*/  ISETP.NE.AND P0, PT, R111, RZ, PT ;  /* 0x000000ff6f00720c */ /* 0x000fe20003f05270 */
[----:B------:R-:W-:Y:S01]  /*9410*/  IMAD.U32 R2, RZ, RZ, UR51 ;  /* 0x00000033ff027e24 */ /* 0x000fe2000f8e00ff */
[----:B------:R-:W-:Y:S01]  /*9420*/  UIADD3 UR51, UPT, UPT, UR51, 0x1, URZ ;  /* 0x0000000133337890 */ /* 0x000fe2000fffe0ff */
[----:B------:R-:W-:Y:S03]  /*9430*/  IMAD.U32 R0, RZ, RZ, UR37 ;  /* 0x00000025ff007e24 */ /* 0x000fe6000f8e00ff */
[----:B------:R-:W-:Y:S04]  /*9440*/  UISETP.NE.AND UP0, UPT, UR51, 0x4, UPT ;  /* 0x000000043300788c */ /* 0x000fe8000bf05270 */
[----:B------:R-:W-:Y:S03]  /*9450*/  USEL UR51, UR51, URZ, UP0 ;  /* 0x000000ff33337287 */ /* 0x000fe60008000000 */
[----:B------:R-:W-:Y:S05]  /*9460*/  @P0 LEA R2, R2, UR48, 0x3 ;  /* 0x0000003002020c11 */ /* 0x000fea000f8e18ff */
[----:B------:R-:W-:Y:S05]  /*9470*/  @P0 VIADD R2, R2, 0xa0 ;  /* 0x000000a002020836 */ /* 0x000fea0000000000 */
[----:B------:R-:W-:Y:S04]  /*9480*/  @P0 PRMT R0, R0, 0x654, R2 ;  /* 0x0000065400000816 */ /* 0x000fe80000000002 */
[----:B------:R2:W-:Y:S03]  /*9490*/  @P0 SYNCS.ARRIVE.TRANS64.RED.A1T0 RZ, [R0+URZ], RZ ;  /* 0x000000ff00ff09a7 */ /* 0x0005e600081004ff */
.L_x_147:
[----:B------:R-:W-:Y:S01]  /*94a0*/  ISETP.NE.AND P2, PT, R107, RZ, PT ;  /* 0x000000ff6b00720c */ /* 0x000fe20003f45270 */
[----:B------:R-:W-:Y:S01]  /*94b0*/  UIADD3 UR49, UPT, UPT, UR49, 0x4, URZ ;  /* 0x0000000431317890 */ /* 0x000fe2000fffe0ff */
[----:B------:R-:W-:Y:S01]  /*94c0*/  ISETP.NE.AND P0, PT, R109, 0x2, PT ;  /* 0x000000026d00780c */ /* 0x000fe20003f05270 */
[----:B------:R-:W-:Y:S01]  /*94d0*/  IMAD.IADD R15, R43, 0x1, R90 ;  /* 0x000000012b0f7824 */ /* 0x000fe200078e025a */
[----:B------:R-:W-:Y:S01]  /*94e0*/  ISETP.NE.AND P1, PT, R45, 0x4, PT ;  /* 0x000000042d00780c */ /* 0x000fe20003f25270 */
[----:B------:R-:W-:Y:S01]  /*94f0*/  IMAD.IADD R14, R44, 0x1, R91 ;  /* 0x000000012c0e7824 */ /* 0x000fe200078e025b */
[----:B------:R-:W-:Y:S02]  /*9500*/  SEL R2, RZ, 0x1, P0 ;  /* 0x00000001ff027807 */ /* 0x000fe40000000000 */
[----:B--2---:R-:W-:Y:S02]  /*9510*/  SEL R0, RZ, 0x1, P1 ;  /* 0x00000001ff007807 */ /* 0x004fe40000800000 */
[----:B------:R-:W-:Y:S02]  /*9520*/  LOP3.LUT R99, R99, R2, RZ, 0x3c, !PT ;  /* 0x0000000263637212 */ /* 0x000fe400078e3cff */
[----:B------:R-:W-:Y:S02]  /*9530*/  LOP3.LUT R100, R100, R0, RZ, 0x3c, !PT ;  /* 0x0000000064647212 */ /* 0x000fe400078e3cff */
[----:B------:R-:W-:Y:S02]  /*9540*/  @P2 R2UR UR36, R98 ;  /* 0x00000000622422ca */ /* 0x000fe400000e0000 */
[----:B------:R-:W-:Y:S02]  /*9550*/  SEL R109, R109, RZ, P0 ;  /* 0x000000ff6d6d7207 */ /* 0x000fe40000000000 */
[----:B------:R-:W-:Y:S01]  /*9560*/  SEL R45, R45, RZ, P1 ;  /* 0x000000ff2d2d7207 */ /* 0x000fe20000800000 */
[----:B------:R-:W-:Y:S10]  /*9570*/  @P2 BRA `(.L_x_148) ;  /* 0xffffffc000542947 */ /* 0x000ff4000383ffff */
[----:B------:R-:W-:-:S09]  /*9580*/  UISETP.NE.AND UP0, UPT, UR50, URZ, UPT ;  /* 0x000000ff3200728c */ /* 0x000fd2000bf05270 */
[----:B------:R-:W-:Y:S05]  /*9590*/  BRA.U !UP0, `(.L_x_149) ;  /* 0x0000000108487547 */ /* 0x000fea000b800000 */
[----:B------:R-:W2:Y:S02]  /*95a0*/  LDCU.64 UR4, c[0x0][0x890] ;  /* 0x00011200ff0477ac */ /* 0x000ea40008000a00 */
[----:B--2---:R-:W-:-:S04]  /*95b0*/  UISETP.NE.U32.AND UP0, UPT, UR4, URZ, UPT ;  /* 0x000000ff0400728c */ /* 0x004fc8000bf05070 */
[----:B------:R-:W-:-:S09]  /*95c0*/  UISETP.NE.AND.EX UP0, UPT, UR5, URZ, UPT, UP0 ;  /* 0x000000ff0500728c */ /* 0x000fd2000bf05300 */
[----:B------:R-:W-:Y:S05]  /*95d0*/  BRA.U UP0, `(.L_x_150) ;  /* 0x00000001000c7547 */ /* 0x000fea000b800000 */
[----:B------:R-:W-:-:S13]  /*95e0*/  FSETP.NEU.AND P0, PT, R49, RZ, PT ;  /* 0x000000ff3100720b */ /* 0x000fda0003f0d000 */
[----:B------:R-:W-:Y:S05]  /*95f0*/  @!P0 EXIT ;  /* 0x000000000000894d */ /* 0x000fea0003800000 */
[----:B------:R-:W-:Y:S05]  /*9600*/  BRA `(.L_x_149) ;  /* 0x00000000002c7947 */ /* 0x000fea0003800000 */
.L_x_150:
[----:B------:R-:W-:Y:S01]  /*9610*/  ISETP.NE.AND P0, PT, R108, RZ, PT ;  /* 0x000000ff6c00720c */ /* 0x000fe20003f05270 */
[----:B------:R-:W-:-:S12]  /*9620*/  BSSY.RECONVERGENT B0, `(.L_x_149) ;  /* 0x0000009000007945 */ /* 0x000fd80003800200 */
[----:B------:R-:W-:Y:S05]  /*9630*/  @P0 BRA `(.L_x_151) ;  /* 0x0000000000140947 */ /* 0x000fea0003800000 */
[----:B------:R-:W2:Y:S02]  /*9640*/  LDCU.64 UR4, c[0x0][0x888] ;  /* 0x00011100ff0477ac */ /* 0x000ea40008000a00 */
[----:B--2---:R-:W-:-:S04]  /*9650*/  ISETP.NE.U32.AND P0, PT, RZ, UR4, PT ;  /* 0x00000004ff007c0c */ /* 0x004fc8000bf05070 */
[----:B------:R-:W-:-:S13]  /*9660*/  ISETP.NE.AND.EX P0, PT, RZ, UR5, PT, P0 ;  /* 0x00000005ff007c0c */ /* 0x000fda000bf05300 */
[----:B------:R-:W-:Y:S05]  /*9670*/  @!P0 EXIT ;  /* 0x000000000000894d */ /* 0x000fea0003800000 */
[----:B------:R-:W-:Y:S05]  /*9680*/  BRA `(.L_x_152) ;  /* 0x0000000000087947 */ /* 0x000fea0003800000 */
.L_x_151:
[----:B------:R-:W-:-:S13]  /*9690*/  FSETP.NEU.AND P0, PT, R49, RZ, PT ;  /* 0x000000ff3100720b */ /* 0x000fda0003f0d000 */
[----:B------:R-:W-:Y:S05]  /*96a0*/  @!P0 EXIT ;  /* 0x000000000000894d */ /* 0x000fea0003800000 */
.L_x_152:
[----:B------:R-:W-:Y:S05]  /*96b0*/  BSYNC.RECONVERGENT B0 ;  /* 0x0000000000007941 */ /* 0x000fea0003800200 */
.L_x_149:
[----:B------:R-:W-:Y:S01]  /*96c0*/  ULEA UR4, UR51, UR48, 0x3 ;  /* 0x0000003033047291 */ /* 0x000fe2000f8e18ff */
[----:B------:R-:W-:-:S04]  /*96d0*/  DEPBAR.LE SB0, 0x0 ;  /* 0x000080000000791a */ /* 0x000fc80000000000 */
[----:B------:R-:W-:-:S04]  /*96e0*/  UIADD3 UR4, UPT, UPT, UR4, 0xa0, URZ ;  /* 0x000000a004047890 */ /* 0x000fc8000fffe0ff */
[----:B------:R-:W-:-:S09]  /*96f0*/  UPRMT UR4, UR37, 0x654, UR4 ;  /* 0x0000065425047896 */ /* 0x000fd20008000004 */
[----:B------:R-:W-:Y:S01]  /*9700*/  SYNCS.ARRIVE.TRANS64.RED.A1T0 RZ, [UR4], RZ ;  /* 0x000000ffffff79a7 */ /* 0x000fe20008100404 */
[----:B------:R-:W-:Y:S05]  /*9710*/  EXIT ;  /* 0x000000000000794d */ /* 0x000fea0003800000 */
.L_x_24:
[----:B--2---:R2:W4:Y:S02]  /*9720*/  SYNCS.PHASECHK.TRANS64.TRYWAIT P0, [R2+URZ+0x140], R3 ;  /* 0x00014003020075a7 */ /* 0x00452400080011ff */
[----:B----4-:R-:W-:Y:S05]  /*9730*/  @!P0 NANOSLEEP.SYNCS 0x989680 ;  /* 0x009896800000895d */ /* 0x010fea0003900000 */
[----:B------:R-:W4:Y:S02]  /*9740*/  @!P0 SYNCS.PHASECHK.TRANS64 P0, [R2+URZ+0x140], R3 ;  /* 0x00014003020085a7 */ /* 0x000f2400080010ff */
[----:B----4-:R-:W-:Y:S05]  /*9750*/  @!P0 BRA `(.L_x_24) ;  /* 0xfffffffc00f08947 */ /* 0x010fea000383ffff */
[----:B------:R-:W-:Y:S05]  /*9760*/  BRA `(.L_x_153) ;  /* 0xffffff8000487947 */ /* 0x000fea000383ffff */
.L_x_27:
[----:B------:R-:W-:-:S07]  /*9770*/  MOV R2, UR33 ;  /* 0x0000002100027c02 */ /* 0x000fce0008000f00 */
.L_x_154:
[----:B-1----:R1:W2:Y:S02]  /*9780*/  SYNCS.PHASECHK.TRANS64.TRYWAIT P0, [R2+URZ+0x40], R4 ;  /* 0x00004004020075a7 */ /* 0x0022a400080011ff */
[----:B--2---:R-:W-:Y:S05]  /*9790*/  @!P0 NANOSLEEP.SYNCS 0x989680 ;  /* 0x009896800000895d */ /* 0x004fea0003900000 */
[----:B------:R-:W2:Y:S02]  /*97a0*/  @!P0 SYNCS.PHASECHK.TRANS64 P0, [R2+URZ+0x40], R4 ;  /* 0x00004004020085a7 */ /* 0x000ea400080010ff */
[----:B--2---:R-:W-:Y:S05]  /*97b0*/  @!P0 BRA `(.L_x_154) ;  /* 0xfffffffc00f08947 */ /* 0x004fea000383ffff */
[----:B------:R-:W-:Y:S05]  /*97c0*/  BRA `(.L_x_26) ;  /* 0xffffff8000b07947 */ /* 0x000fea000383ffff */
.L_x_34:
[----:B-1----:R-:W-:-:S07]  /*97d0*/  MOV R2, UR17 ;  /* 0x0000001100027c02 */ /* 0x002fce0008000f00 */
.L_x_155:
[----:B-1----:R1:W2:Y:S02]  /*97e0*/  SYNCS.PHASECHK.TRANS64.TRYWAIT P0, [R2+URZ+0x40], R4 ;  /* 0x00004004020075a7 */ /* 0x0022a400080011ff */
[----:B--2---:R-:W-:Y:S05]  /*97f0*/  @!P0 NANOSLEEP.SYNCS 0x989680 ;  /* 0x009896800000895d */ /* 0x004fea0003900000 */
[----:B------:R-:W2:Y:S02]  /*9800*/  @!P0 SYNCS.PHASECHK.TRANS64 P0, [R2+URZ+0x40], R4 ;  /* 0x00004004020085a7 */ /* 0x000ea400080010ff */
[----:B--2---:R-:W-:Y:S05]  /*9810*/  @!P0 BRA `(.L_x_155) ;  /* 0xfffffffc00f08947 */ /* 0x004fea000383ffff */
[----:B------:R-:W-:Y:S05]  /*9820*/  BRA `(.L_x_33) ;  /* 0xffffff84006c7947 */ /* 0x000fea000383ffff */
.L_x_39:
[----:B-1----:R1:W2:Y:S02]  /*9830*/  SYNCS.PHASECHK.TRANS64.TRYWAIT P0, [R2+URZ+0xd0], R3 ;  /* 0x0000d003020075a7 */ /* 0x0022a400080011ff */
[----:B--2---:R-:W-:Y:S05]  /*9840*/  @!P0 NANOSLEEP.SYNCS 0x989680 ;  /* 0x009896800000895d */ /* 0x004fea0003900000 */
[----:B------:R-:W2:Y:S02]  /*9850*/  @!P0 SYNCS.PHASECHK.TRANS64 P0, [R2+URZ+0xd0], R3 ;  /* 0x0000d003020085a7 */ /* 0x000ea400080010ff */
[----:B--2---:R-:W-:Y:S05]  /*9860*/  @!P0 BRA `(.L_x_39) ;  /* 0xfffffffc00f08947 */ /* 0x004fea000383ffff */
[----:B------:R-:W-:Y:S05]  /*9870*/  BRA `(.L_x_156) ;  /* 0xffffff8800107947 */ /* 0x000fea000383ffff */
.L_x_43:
[----:B---3--:R-:W-:-:S07]  /*9880*/  MOV R0, UR4 ;  /* 0x0000000400007c02 */ /* 0x008fce0008000f00 */
.L_x_157:
[----:B-1----:R1:W2:Y:S02]  /*9890*/  SYNCS.PHASECHK.TRANS64.TRYWAIT P0, [R0+URZ], R2 ;  /* 0x00000002000075a7 */ /* 0x0022a400080011ff */
[----:B--2---:R-:W-:Y:S05]  /*98a0*/  @!P0 NANOSLEEP.SYNCS 0x989680 ;  /* 0x009896800000895d */ /* 0x004fea0003900000 */
[----:B------:R-:W2:Y:S02]  /*98b0*/  @!P0 SYNCS.PHASECHK.TRANS64 P0, [R0+URZ], R2 ;  /* 0x00000002000085a7 */ /* 0x000ea400080010ff */
[----:B--2---:R-:W-:Y:S05]  /*98c0*/  @!P0 BRA `(.L_x_157) ;  /* 0xfffffffc00f08947 */ /* 0x004fea000383ffff */
[----:B------:R-:W-:Y:S05]  /*98d0*/  BRA `(.L_x_158) ;  /* 0xffffff8c00807947 */ /* 0x000fea000383ffff */
.L_x_44:
[----:B---3--:R-:W-:-:S07]  /*98e0*/  MOV R0, UR4 ;  /* 0x0000000400007c02 */ /* 0x008fce0008000f00 */
.L_x_159:
[----:B-1----:R1:W2:Y:S02]  /*98f0*/  SYNCS.PHASECHK.TRANS64.TRYWAIT P0, [R0+URZ], R3 ;  /* 0x00000003000075a7 */ /* 0x0022a400080011ff */
[----:B--2---:R-:W-:Y:S05]  /*9900*/  @!P0 NANOSLEEP.SYNCS 0x989680 ;  /* 0x009896800000895d */ /* 0x004fea0003900000 */
[----:B------:R-:W2:Y:S02]  /*9910*/  @!P0 SYNCS.PHASECHK.TRANS64 P0, [R0+URZ], R3 ;  /* 0x00000003000085a7 */ /* 0x000ea400080010ff */
[----:B--2---:R-:W-:Y:S05]  /*9920*/  @!P0 BRA `(.L_x_159) ;  /* 0xfffffffc00f08947 */ /* 0x004fea000383ffff */
[----:B------:R-:W-:Y:S05]  /*9930*/  BRA `(.L_x_160) ;  /* 0xffffff8c008c7947 */ /* 0x000fea000383ffff */
.L_x_45:
[----:B---3--:R-:W-:-:S07]  /*9940*/  MOV R0, UR4 ;  /* 0x0000000400007c02 */ /* 0x008fce0008000f00 */
.L_x_161:
[----:B-1----:R1:W2:Y:S02]  /*9950*/  SYNCS.PHASECHK.TRANS64.TRYWAIT P0, [R0+URZ], R3 ;  /* 0x00000003000075a7 */ /* 0x0022a400080011ff */
[----:B--2---:R-:W-:Y:S05]  /*9960*/  @!P0 NANOSLEEP.SYNCS 0x989680 ;  /* 0x009896800000895d */ /* 0x004fea0003900000 */
[----:B------:R-:W2:Y:S02]  /*9970*/  @!P0 SYNCS.PHASECHK.TRANS64 P0, [R0+URZ], R3 ;  /* 0x00000003000085a7 */ /* 0x000ea400080010ff */
[----:B--2---:R-:W-:Y:S05]  /*9980*/  @!P0 BRA `(.L_x_161) ;  /* 0xfffffffc00f08947 */ /* 0x004fea000383ffff */
[----:B------:R-:W-:Y:S05]  /*9990*/  BRA `(.L_x_162) ;  /* 0xffffff8c00987947 */ /* 0x000fea000383ffff */
.L_x_46:
[----:B---3--:R-:W-:-:S07]  /*99a0*/  MOV R0, UR4 ;  /* 0x0000000400007c02 */ /* 0x008fce0008000f00 */
.L_x_163:
[----:B-1----:R1:W2:Y:S02]  /*99b0*/  SYNCS.PHASECHK.TRANS64.TRYWAIT P0, [R0+URZ], R3 ;  /* 0x00000003000075a7 */ /* 0x0022a400080011ff */
[----:B--2---:R-:W-:Y:S05]  /*99c0*/  @!P0 NANOSLEEP.SYNCS 0x989680 ;  /* 0x009896800000895d */ /* 0x004fea0003900000 */
[----:B------:R-:W2:Y:S02]  /*99d0*/  @!P0 SYNCS.PHASECHK.TRANS64 P0, [R0+URZ], R3 ;  /* 0x00000003000085a7 */ /* 0x000ea400080010ff */
[----:B--2---:R-:W-:Y:S05]  /*99e0*/  @!P0 BRA `(.L_x_163) ;  /* 0xfffffffc00f08947 */ /* 0x004fea000383ffff */
[----:B------:R-:W-:Y:S05]  /*99f0*/  BRA `(.L_x_164) ;  /* 0xffffff8c00a47947 */ /* 0x000fea000383ffff */
.L_x_47:
[----:B---3--:R-:W-:-:S07]  /*9a00*/  MOV R0, UR4 ;  /* 0x0000000400007c02 */ /* 0x008fce0008000f00 */
.L_x_165:
[----:B-1----:R1:W2:Y:S02]  /*9a10*/  SYNCS.PHASECHK.TRANS64.TRYWAIT P0, [R0+URZ], R3 ;  /* 0x00000003000075a7 */ /* 0x0022a400080011ff */
[----:B--2---:R-:W-:Y:S05]  /*9a20*/  @!P0 NANOSLEEP.SYNCS 0x989680 ;  /* 0x009896800000895d */ /* 0x004fea0003900000 */
[----:B------:R-:W2:Y:S02]  /*9a30*/  @!P0 SYNCS.PHASECHK.TRANS64 P0, [R0+URZ], R3 ;  /* 0x00000003000085a7 */ /* 0x000ea400080010ff */
[----:B--2---:R-:W-:Y:S05]  /*9a40*/  @!P0 BRA `(.L_x_165) ;  /* 0xfffffffc00f08947 */ /* 0x004fea000383ffff */
[----:B------:R-:W-:Y:S05]  /*9a50*/  BRA `(.L_x_166) ;  /* 0xffffff8c00b07947 */ /* 0x000fea000383ffff */
.L_x_48:
[----:B---3--:R-:W-:-:S07]  /*9a60*/  MOV R0, UR4 ;  /* 0x0000000400007c02 */ /* 0x008fce0008000f00 */
.L_x_167:
[----:B-1----:R1:W2:Y:S02]  /*9a70*/  SYNCS.PHASECHK.TRANS64.TRYWAIT P0, [R0+URZ], R3 ;  /* 0x00000003000075a7 */ /* 0x0022a400080011ff */
[----:B--2---:R-:W-:Y:S05]  /*9a80*/  @!P0 NANOSLEEP.SYNCS 0x989680 ;  /* 0x009896800000895d */ /* 0x004fea0003900000 */
[----:B------:R-:W2:Y:S02]  /*9a90*/  @!P0 SYNCS.PHASECHK.TRANS64 P0, [R0+URZ], R3 ;  /* 0x00000003000085a7 */ /* 0x000ea400080010ff */
[----:B--2---:R-:W-:Y:S05]  /*9aa0*/  @!P0 BRA `(.L_x_167) ;  /* 0xfffffffc00f08947 */ /* 0x004fea000383ffff */
[----:B------:R-:W-:Y:S05]  /*9ab0*/  BRA `(.L_x_168) ;  /* 0xffffff8c00bc7947 */ /* 0x000fea000383ffff */
.L_x_49:
[----:B---3--:R-:W-:-:S07]  /*9ac0*/  MOV R0, UR4 ;  /* 0x0000000400007c02 */ /* 0x008fce0008000f00 */
.L_x_169:
[----:B-1----:R1:W2:Y:S02]  /*9ad0*/  SYNCS.PHASECHK.TRANS64.TRYWAIT P0, [R0+URZ], R3 ;  /* 0x00000003000075a7 */ /* 0x0022a400080011ff */
[----:B--2---:R-:W-:Y:S05]  /*9ae0*/  @!P0 NANOSLEEP.SYNCS 0x989680 ;  /* 0x009896800000895d */ /* 0x004fea0003900000 */
[----:B------:R-:W2:Y:S02]  /*9af0*/  @!P0 SYNCS.PHASECHK.TRANS64 P0, [R0+URZ], R3 ;  /* 0x00000003000085a7 */ /* 0x000ea400080010ff */
[----:B--2---:R-:W-:Y:S05]  /*9b00*/  @!P0 BRA `(.L_x_169) ;  /* 0xfffffffc00f08947 */ /* 0x004fea000383ffff */
[----:B------:R-:W-:Y:S05]  /*9b10*/  BRA `(.L_x_170) ;  /* 0xffffff8c00c87947 */ /* 0x000fea000383ffff */
.L_x_52:
[----:B-1----:R1:W2:Y:S02]  /*9b20*/  SYNCS.PHASECHK.TRANS64.TRYWAIT P0, [R0+URZ+0x130], R4 ;  /* 0x00013004000075a7 */ /* 0x0022a400080011ff */
[----:B--2---:R-:W-:Y:S05]  /*9b30*/  @!P0 NANOSLEEP.SYNCS 0x989680 ;  /* 0x009896800000895d */ /* 0x004fea0003900000 */
[----:B------:R-:W2:Y:S02]  /*9b40*/  @!P0 SYNCS.PHASECHK.TRANS64 P0, [R0+URZ+0x130], R4 ;  /* 0x00013004000085a7 */ /* 0x000ea400080010ff */
[----:B--2---:R-:W-:Y:S05]  /*9b50*/  @!P0 BRA `(.L_x_52) ;  /* 0xfffffffc00f08947 */ /* 0x004fea000383ffff */
[----:B------:R-:W-:Y:S05]  /*9b60*/  BRA `(.L_x_171) ;  /* 0xffffff9000287947 */ /* 0x000fea000383ffff */
.L_x_53:
[----:B------:R-:W-:-:S07]  /*9b70*/  MOV R0, UR5 ;  /* 0x0000000500007c02 */ /* 0x000fce0008000f00 */
.L_x_172:
[----:B-1----:R1:W2:Y:S02]  /*9b80*/  SYNCS.PHASECHK.TRANS64.TRYWAIT P0, [R0+URZ+0xe0], R5 ;  /* 0x0000e005000075a7 */ /* 0x0022a400080011ff */
[----:B--2---:R-:W-:Y:S05]  /*9b90*/  @!P0 NANOSLEEP.SYNCS 0x989680 ;  /* 0x009896800000895d */ /* 0x004fea0003900000 */
[----:B------:R-:W2:Y:S02]  /*9ba0*/  @!P0 SYNCS.PHASECHK.TRANS64 P0, [R0+URZ+0xe0], R5 ;  /* 0x0000e005000085a7 */ /* 0x000ea400080010ff */
[----:B--2---:R-:W-:Y:S05]  /*9bb0*/  @!P0 BRA `(.L_x_172) ;  /* 0xfffffffc00f08947 */ /* 0x004fea000383ffff */
[----:B------:R-:W-:Y:S05]  /*9bc0*/  BRA `(.L_x_173) ;  /* 0xffffff9000387947 */ /* 0x000fea000383ffff */
.L_x_54:
[----:B-1----:R1:W2:Y:S02]  /*9bd0*/  SYNCS.PHASECHK.TRANS64.TRYWAIT P1, [R0+URZ+0xd0], R4 ;  /* 0x0000d004000075a7 */ /* 0x0022a400080211ff */
[----:B--2---:R-:W-:Y:S05]  /*9be0*/  @!P1 NANOSLEEP.SYNCS 0x989680 ;  /* 0x009896800000995d */ /* 0x004fea0003900000 */
[----:B------:R-:W2:Y:S02]  /*9bf0*/  @!P1 SYNCS.PHASECHK.TRANS64 P1, [R0+URZ+0xd0], R4 ;  /* 0x0000d004000095a7 */ /* 0x000ea400080210ff */
[----:B--2---:R-:W-:Y:S05]  /*9c00*/  @!P1 BRA `(.L_x_54) ;  /* 0xfffffffc00f09947 */ /* 0x004fea000383ffff */
[----:B------:R-:W-:Y:S05]  /*9c10*/  BRA `(.L_x_174) ;  /* 0xffffff9000687947 */ /* 0x000fea000383ffff */
.L_x_57:
[----:B------:R-:W-:-:S07]  /*9c20*/  MOV R0, UR5 ;  /* 0x0000000500007c02 */ /* 0x000fce0008000f00 */
.L_x_175:
[----:B-1----:R1:W2:Y:S02]  /*9c30*/  SYNCS.PHASECHK.TRANS64.TRYWAIT P0, [R0+URZ+0xe0], R2 ;  /* 0x0000e002000075a7 */ /* 0x0022a400080011ff */
[----:B--2---:R-:W-:Y:S05]  /*9c40*/  @!P0 NANOSLEEP.SYNCS 0x989680 ;  /* 0x009896800000895d */ /* 0x004fea0003900000 */
[----:B------:R-:W2:Y:S02]  /*9c50*/  @!P0 SYNCS.PHASECHK.TRANS64 P0, [R0+URZ+0xe0], R2 ;  /* 0x0000e002000085a7 */ /* 0x000ea400080010ff */
[----:B--2---:R-:W-:Y:S05]  /*9c60*/  @!P0 BRA `(.L_x_175) ;  /* 0xfffffffc00f08947 */ /* 0x004fea000383ffff */
[----:B------:R-:W-:Y:S05]  /*9c70*/  BRA `(.L_x_56) ;  /* 0xffffff9000bc7947 */ /* 0x000fea000383ffff */
.L_x_66:
[----:B-1----:R-:W-:-:S04]  /*9c80*/  MOV R4, UR6 ;  /* 0x0000000600047c02 */ /* 0x002fc80008000f00 */
[----:B------:R1:W2:Y:S03]  /*9c90*/  SYNCS.PHASECHK.TRANS64.TRYWAIT P0, [R4+URZ+0x8], R5 ;  /* 0x00000805040075a7 */ /* 0x0002a600080011ff */
[----:B--2---:R-:W-:Y:S05]  /*9ca0*/  @!P0 NANOSLEEP.SYNCS 0x989680 ;  /* 0x009896800000895d */ /* 0x004fea0003900000 */
[----:B------:R-:W2:Y:S02]  /*9cb0*/  @!P0 SYNCS.PHASECHK.TRANS64 P0, [R4+URZ+0x8], R5 ;  /* 0x00000805040085a7 */ /* 0x000ea400080010ff */
[----:B--2---:R-:W-:Y:S05]  /*9cc0*/  @!P0 BRA `(.L_x_66) ;  /* 0xfffffffc00ec8947 */ /* 0x004fea000383ffff */
[----:B------:R-:W-:Y:S05]  /*9cd0*/  BRA `(.L_x_65) ;  /* 0xffffff9400707947 */ /* 0x000fea000383ffff */
.L_x_68:
[----:B------:R-:W-:Y:S01]  /*9ce0*/  BSSY B0, `(.L_x_176) ;  /* 0x0000006000007945 */ /* 0x000fe20003800000 */
[----:B------:R-:W-:-:S07]  /*9cf0*/  MOV R15, 0xffffffff ;  /* 0xffffffff000f7802 */ /* 0x000fce0000000f00 */
[----:B-1---5:R-:W-:Y:S05]  /*9d00*/  WARPSYNC.COLLECTIVE R15, `(.L_x_177) ;  /* 0x000000000f0c7348 */ /* 0x022fea0003c00000 */
[----:B------:R-:W-:Y:S02]  /*9d10*/  ELECT P6, UR79, PT ;  /* 0x00000000004f782f */ /* 0x000fe400038c0000 */
[----:B------:R-:W-:Y:S01]  /*9d20*/  MOV R14, UR79 ;  /* 0x0000004f000e7c02 */ /* 0x000fe20008000f00 */
[----:B-1---5:R-:W-:Y:S10]  /*9d30*/  ENDCOLLECTIVE ;  /* 0x000000000000791b */ /* 0x022ff40003800000 */
.L_x_177:
[----:B------:R-:W-:Y:S05]  /*9d40*/  BSYNC B0 ;  /* 0x0000000000007941 */ /* 0x000fea0003800000 */
.L_x_176:
[----:B------:R-:W-:Y:S05]  /*9d50*/  BRA `(.L_x_178) ;  /* 0xffffff9400a07947 */ /* 0x000fea000383ffff */
.L_x_70:
[----:B-1----:R-:W-:-:S04]  /*9d60*/  MOV R2, UR6 ;  /* 0x0000000600027c02 */ /* 0x002fc80008000f00 */
[----:B------:R1:W2:Y:S03]  /*9d70*/  SYNCS.PHASECHK.TRANS64.TRYWAIT P0, [R2+URZ+0x8], R3 ;  /* 0x00000803020075a7 */ /* 0x0002a600080011ff */
[----:B--2---:R-:W-:Y:S05]  /*9d80*/  @!P0 NANOSLEEP.SYNCS 0x989680 ;  /* 0x009896800000895d */ /* 0x004fea0003900000 */
[----:B------:R-:W2:Y:S02]  /*9d90*/  @!P0 SYNCS.PHASECHK.TRANS64 P0, [R2+URZ+0x8], R3 ;  /* 0x00000803020085a7 */ /* 0x000ea400080010ff */
[----:B--2---:R-:W-:Y:S05]  /*9da0*/  @!P0 BRA `(.L_x_70) ;  /* 0xfffffffc00ec8947 */ /* 0x004fea000383ffff */
[----:B------:R-:W-:Y:S05]  /*9db0*/  BRA `(.L_x_69) ;  /* 0xffffff9400a47947 */ /* 0x000fea000383ffff */
.L_x_71:
[----:B-1----:R1:W2:Y:S02]  /*9dc0*/  SYNCS.PHASECHK.TRANS64.TRYWAIT P0, [R0+URZ+0xd0], R4 ;  /* 0x0000d004000075a7 */ /* 0x0022a400080011ff */
[----:B--2---:R-:W-:Y:S05]  /*9dd0*/  @!P0 NANOSLEEP.SYNCS 0x989680 ;  /* 0x009896800000895d */ /* 0x004fea0003900000 */
[----:B------:R-:W2:Y:S02]  /*9de0*/  @!P0 SYNCS.PHASECHK.TRANS64 P0, [R0+URZ+0xd0], R4 ;  /* 0x0000d004000085a7 */ /* 0x000ea400080010ff */
[----:B--2---:R-:W-:Y:S05]  /*9df0*/  @!P0 BRA `(.L_x_71) ;  /* 0xfffffffc00f08947 */ /* 0x004fea000383ffff */
[----:B------:R-:W-:Y:S05]  /*9e00*/  BRA `(.L_x_179) ;  /* 0xffffff9800907947 */ /* 0x000fea000383ffff */
.L_x_73:
[----:B------:R-:W-:-:S07]  /*9e10*/  MOV R0, UR9 ;  /* 0x0000000900007c02 */ /* 0x000fce0008000f00 */
.L_x_180:
[----:B-1----:R1:W2:Y:S02]  /*9e20*/  SYNCS.PHASECHK.TRANS64.TRYWAIT P0, [R0+URZ+0x110], R4 ;  /* 0x00011004000075a7 */ /* 0x0022a400080011ff */
[----:B--2---:R-:W-:Y:S05]  /*9e30*/  @!P0 NANOSLEEP.SYNCS 0x989680 ;  /* 0x009896800000895d */ /* 0x004fea0003900000 */
[----:B------:R-:W2:Y:S02]  /*9e40*/  @!P0 SYNCS.PHASECHK.TRANS64 P0, [R0+URZ+0x110], R4 ;  /* 0x00011004000085a7 */ /* 0x000ea400080010ff */
[----:B--2---:R-:W-:Y:S05]  /*9e50*/  @!P0 BRA `(.L_x_180) ;  /* 0xfffffffc00f08947 */ /* 0x004fea000383ffff */
[----:B------:R-:W-:Y:S05]  /*9e60*/  BRA `(.L_x_181) ;  /* 0xffffff9800dc7947 */ /* 0x000fea000383ffff */
.L_x_76:
[----:B------:R-:W-:Y:S07]  /*9e70*/  MOV R0, UR8 ;  /* 0x0000000800007c02 */ /* 0x000fee0008000f00 */
.L_x_182:
[----:B-1----:R1:W2:Y:S02]  /*9e80*/  SYNCS.PHASECHK.TRANS64.TRYWAIT P0, [R0+URZ], R4 ;  /* 0x00000004000075a7 */ /* 0x0022a400080011ff */
[----:B--2---:R-:W-:Y:S05]  /*9e90*/  @!P0 NANOSLEEP.SYNCS 0x989680 ;  /* 0x009896800000895d */ /* 0x004fea0003900000 */
[----:B------:R-:W2:Y:S02]  /*9ea0*/  @!P0 SYNCS.PHASECHK.TRANS64 P0, [R0+URZ], R4 ;  /* 0x00000004000085a7 */ /* 0x000ea400080010ff */
[----:B--2---:R-:W-:Y:S05]  /*9eb0*/  @!P0 BRA `(.L_x_182) ;  /* 0xfffffffc00f08947 */ /* 0x004fea000383ffff */
[----:B------:R-:W-:Y:S05]  /*9ec0*/  BRA `(.L_x_75) ;  /* 0xffffff9800f07947 */ /* 0x000fea000383ffff */
.L_x_80:
[----:B-1----:R-:W-:-:S07]  /*9ed0*/  MOV R0, UR8 ;  /* 0x0000000800007c02 */ /* 0x002fce0008000f00 */
.L_x_183:
[----:B-1----:R1:W2:Y:S02]  /*9ee0*/  SYNCS.PHASECHK.TRANS64.TRYWAIT P0, [R0+URZ], R2 ;  /* 0x00000002000075a7 */ /* 0x0022a400080011ff */
[----:B--2---:R-:W-:Y:S05]  /*9ef0*/  @!P0 NANOSLEEP.SYNCS 0x989680 ;  /* 0x009896800000895d */ /* 0x004fea0003900000 */
[----:B------:R-:W2:Y:S02]  /*9f00*/  @!P0 SYNCS.PHASECHK.TRANS64 P0, [R0+URZ], R2 ;  /* 0x00000002000085a7 */ /* 0x000ea400080010ff */
[----:B--2---:R-:W-:Y:S05]  /*9f10*/  @!P0 BRA `(.L_x_183) ;  /* 0xfffffffc00f08947 */ /* 0x004fea000383ffff */
[----:B------:R-:W-:Y:S05]  /*9f20*/  BRA `(.L_x_184) ;  /* 0xffffff9c00e47947 */ /* 0x000fea000383ffff */
.L_x_81:
[----:B------:R-:W-:-:S07]  /*9f30*/  MOV R0, UR8 ;  /* 0x0000000800007c02 */ /* 0x000fce0008000f00 */
.L_x_185:
[----:B-1----:R1:W2:Y:S02]  /*9f40*/  SYNCS.PHASECHK.TRANS64.TRYWAIT P0, [R0+URZ], R3 ;  /* 0x00000003000075a7 */ /* 0x0022a400080011ff */
[----:B--2---:R-:W-:Y:S05]  /*9f50*/  @!P0 NANOSLEEP.SYNCS 0x989680 ;  /* 0x009896800000895d */ /* 0x004fea0003900000 */
[----:B------:R-:W2:Y:S02]  /*9f60*/  @!P0 SYNCS.PHASECHK.TRANS64 P0, [R0+URZ], R3 ;  /* 0x00000003000085a7 */ /* 0x000ea400080010ff */
[----:B--2---:R-:W-:Y:S05]  /*9f70*/  @!P0 BRA `(.L_x_185) ;  /* 0xfffffffc00f08947 */ /* 0x004fea000383ffff */
[----:B------:R-:W-:Y:S05]  /*9f80*/  BRA `(.L_x_186) ;  /* 0xffffff9c00f07947 */ /* 0x000fea000383ffff */
.L_x_82:
[----:B------:R-:W-:-:S07]  /*9f90*/  MOV R0, UR8 ;  /* 0x0000000800007c02 */ /* 0x000fce0008000f00 */
.L_x_187:
[----:B-1----:R1:W2:Y:S02]  /*9fa0*/  SYNCS.PHASECHK.TRANS64.TRYWAIT P0, [R0+URZ], R3 ;  /* 0x00000003000075a7 */ /* 0x0022a400080011ff */
[----:B--2---:R-:W-:Y:S05]  /*9fb0*/  @!P0 NANOSLEEP.SYNCS 0x989680 ;  /* 0x009896800000895d */ /* 0x004fea0003900000 */
[----:B------:R-:W2:Y:S02]  /*9fc0*/  @!P0 SYNCS.PHASECHK.TRANS64 P0, [R0+URZ], R3 ;  /* 0x00000003000085a7 */ /* 0x000ea400080010ff */
[----:B--2---:R-:W-:Y:S05]  /*9fd0*/  @!P0 BRA `(.L_x_187) ;  /* 0xfffffffc00f08947 */ /* 0x004fea000383ffff */
[----:B------:R-:W-:Y:S05]  /*9fe0*/  BRA `(.L_x_188) ;  /* 0xffffff9c00fc7947 */ /* 0x000fea000383ffff */
.L_x_85:
[----:B------:R-:W-:-:S07]  /*9ff0*/  MOV R0, UR7 ;  /* 0x0000000700007c02 */ /* 0x000fce0008000f00 */
.L_x_189:
[----:B-1----:R1:W2:Y:S02]  /*a000*/  SYNCS.PHASECHK.TRANS64.TRYWAIT P1, [R0+URZ+0x150], R2 ;  /* 0x00015002000075a7 */ /* 0x0022a400080211ff */
[----:B--2---:R-:W-:Y:S05]  /*a010*/  @!P1 NANOSLEEP.SYNCS 0x989680 ;  /* 0x009896800000995d */ /* 0x004fea0003900000 */
[----:B------:R-:W2:Y:S02]  /*a020*/  @!P1 SYNCS.PHASECHK.TRANS64 P1, [R0+URZ+0x150], R2 ;  /* 0x00015002000095a7 */ /* 0x000ea400080210ff */
[----:B--2---:R-:W-:Y:S05]  /*a030*/  @!P1 BRA `(.L_x_189) ;  /* 0xfffffffc00f09947 */ /* 0x004fea000383ffff */
[----:B------:R-:W-:Y:S05]  /*a040*/  BRA `(.L_x_190) ;  /* 0xffffffa000487947 */ /* 0x000fea000383ffff */
.L_x_90:
[----:B--2---:R2:W4:Y:S02]  /*a050*/  SYNCS.PHASECHK.TRANS64.TRYWAIT P0, [R0+URZ+0xd0], R2 ;  /* 0x0000d002000075a7 */ /* 0x00452400080011ff */
[----:B----4-:R-:W-:Y:S05]  /*a060*/  @!P0 NANOSLEEP.SYNCS 0x989680 ;  /* 0x009896800000895d */ /* 0x010fea0003900000 */
[----:B------:R-:W4:Y:S02]  /*a070*/  @!P0 SYNCS.PHASECHK.TRANS64 P0, [R0+URZ+0xd0], R2 ;  /* 0x0000d002000085a7 */ /* 0x000f2400080010ff */
[----:B----4-:R-:W-:Y:S05]  /*a080*/  @!P0 BRA `(.L_x_90) ;  /* 0xfffffffc00f08947 */ /* 0x010fea000383ffff */
[----:B------:R-:W-:Y:S05]  /*a090*/  BRA `(.L_x_191) ;  /* 0xffffffa4005c7947 */ /* 0x000fea000383ffff */
.L_x_93:
[----:B------:R-:W-:Y:S07]  /*a0a0*/  MOV R0, UR7 ;  /* 0x0000000700007c02 */ /* 0x000fee0008000f00 */
.L_x_192:
[----:B--2---:R2:W4:Y:S02]  /*a0b0*/  SYNCS.PHASECHK.TRANS64.TRYWAIT P0, [R0+URZ+0xc8], R2 ;  /* 0x0000c802000075a7 */ /* 0x00452400080011ff */
[----:B----4-:R-:W-:Y:S05]  /*a0c0*/  @!P0 NANOSLEEP.SYNCS 0x989680 ;  /* 0x009896800000895d */ /* 0x010fea0003900000 */
[----:B------:R-:W4:Y:S02]  /*a0d0*/  @!P0 SYNCS.PHASECHK.TRANS64 P0, [R0+URZ+0xc8], R2 ;  /* 0x0000c802000085a7 */ /* 0x000f2400080010ff */
[----:B----4-:R-:W-:Y:S05]  /*a0e0*/  @!P0 BRA `(.L_x_192) ;  /* 0xfffffffc00f08947 */ /* 0x010fea000383ffff */
[----:B------:R-:W-:Y:S05]  /*a0f0*/  BRA `(.L_x_92) ;  /* 0xffffffa8003c7947 */ /* 0x000fea000383ffff */
.L_x_96:
[----:B------:R-:W-:Y:S07]  /*a100*/  MOV R0, UR7 ;  /* 0x0000000700007c02 */ /* 0x000fee0008000f00 */
.L_x_193:
[----:B-1----:R1:W2:Y:S02]  /*a110*/  SYNCS.PHASECHK.TRANS64.TRYWAIT P0, [R0+URZ+0xa0], R14 ;  /* 0x0000a00e000075a7 */ /* 0x0022a400080011ff */
[----:B--2---:R-:W-:Y:S05]  /*a120*/  @!P0 NANOSLEEP.SYNCS 0x989680 ;  /* 0x009896800000895d */ /* 0x004fea0003900000 */
[----:B------:R-:W2:Y:S02]  /*a130*/  @!P0 SYNCS.PHASECHK.TRANS64 P0, [R0+URZ+0xa0], R14 ;  /* 0x0000a00e000085a7 */ /* 0x000ea400080010ff */
[----:B--2---:R-:W-:Y:S05]  /*a140*/  @!P0 BRA `(.L_x_193) ;  /* 0xfffffffc00f08947 */ /* 0x004fea000383ffff */
[----:B------:R-:W-:Y:S05]  /*a150*/  BRA `(.L_x_194) ;  /* 0xffffffa800b47947 */ /* 0x000fea000383ffff */
.L_x_97:
[----:B------:R-:W-:Y:S07]  /*a160*/  MOV R0, UR7 ;  /* 0x0000000700007c02 */ /* 0x000fee0008000f00 */
.L_x_195:
[----:B-1----:R1:W2:Y:S02]  /*a170*/  SYNCS.PHASECHK.TRANS64.TRYWAIT P0, [R0+URZ+0xa8], R14 ;  /* 0x0000a80e000075a7 */ /* 0x0022a400080011ff */
[----:B--2---:R-:W-:Y:S05]  /*a180*/  @!P0 NANOSLEEP.SYNCS 0x989680 ;  /* 0x009896800000895d */ /* 0x004fea0003900000 */
[----:B------:R-:W2:Y:S02]  /*a190*/  @!P0 SYNCS.PHASECHK.TRANS64 P0, [R0+URZ+0xa8], R14 ;  /* 0x0000a80e000085a7 */ /* 0x000ea400080010ff */
[----:B--2---:R-:W-:Y:S05]  /*a1a0*/  @!P0 BRA `(.L_x_195) ;  /* 0xfffffffc00f08947 */ /* 0x004fea000383ffff */
[----:B------:R-:W-:Y:S05]  /*a1b0*/  BRA `(.L_x_196) ;  /* 0xffffffa800ec7947 */ /* 0x000fea000383ffff */
.L_x_98:
[----:B------:R-:W-:Y:S07]  /*a1c0*/  MOV R0, UR7 ;  /* 0x0000000700007c02 */ /* 0x000fee0008000f00 */
.L_x_197:
[----:B-1----:R1:W2:Y:S02]  /*a1d0*/  SYNCS.PHASECHK.TRANS64.TRYWAIT P0, [R0+URZ+0xb0], R14 ;  /* 0x0000b00e000075a7 */ /* 0x0022a400080011ff */
[----:B--2---:R-:W-:Y:S05]  /*a1e0*/  @!P0 NANOSLEEP.SYNCS 0x989680 ;  /* 0x009896800000895d */ /* 0x004fea0003900000 */
[----:B------:R-:W2:Y:S02]  /*a1f0*/  @!P0 SYNCS.PHASECHK.TRANS64 P0, [R0+URZ+0xb0], R14 ;  /* 0x0000b00e000085a7 */ /* 0x000ea400080010ff */
[----:B--2---:R-:W-:Y:S05]  /*a200*/  @!P0 BRA `(.L_x_197) ;  /* 0xfffffffc00f08947 */ /* 0x004fea000383ffff */
[----:B------:R-:W-:Y:S05]  /*a210*/  BRA `(.L_x_198) ;  /* 0xffffffac00307947 */ /* 0x000fea000383ffff */
.L_x_99:
[----:B------:R-:W-:Y:S07]  /*a220*/  MOV R0, UR7 ;  /* 0x0000000700007c02 */ /* 0x000fee0008000f00 */
.L_x_199:
[----:B-1----:R1:W2:Y:S02]  /*a230*/  SYNCS.PHASECHK.TRANS64.TRYWAIT P0, [R0+URZ+0xb8], R14 ;  /* 0x0000b80e000075a7 */ /* 0x0022a400080011ff */
[----:B--2---:R-:W-:Y:S05]  /*a240*/  @!P0 NANOSLEEP.SYNCS 0x989680 ;  /* 0x009896800000895d */ /* 0x004fea0003900000 */
[----:B------:R-:W2:Y:S02]  /*a250*/  @!P0 SYNCS.PHASECHK.TRANS64 P0, [R0+URZ+0xb8], R14 ;  /* 0x0000b80e000085a7 */ /* 0x000ea400080010ff */
[----:B--2---:R-:W-:Y:S05]  /*a260*/  @!P0 BRA `(.L_x_199) ;  /* 0xfffffffc00f08947 */ /* 0x004fea000383ffff */
[----:B------:R-:W-:Y:S05]  /*a270*/  BRA `(.L_x_200) ;  /* 0xffffffac00b47947 */ /* 0x000fea000383ffff */
.L_x_101:
[----:B------:R-:W-:-:S07]  /*a280*/  MOV R0, UR7 ;  /* 0x0000000700007c02 */ /* 0x000fce0008000f00 */
.L_x_201:
[----:B-1----:R1:W4:Y:S02]  /*a290*/  SYNCS.PHASECHK.TRANS64.TRYWAIT P0, [R0+URZ+0xa0], R2 ;  /* 0x0000a002000075a7 */ /* 0x00232400080011ff */
[----:B----4-:R-:W-:Y:S05]  /*a2a0*/  @!P0 NANOSLEEP.SYNCS 0x989680 ;  /* 0x009896800000895d */ /* 0x010fea0003900000 */
[----:B------:R-:W4:Y:S02]  /*a2b0*/  @!P0 SYNCS.PHASECHK.TRANS64 P0, [R0+URZ+0xa0], R2 ;  /* 0x0000a002000085a7 */ /* 0x000f2400080010ff */
[----:B----4-:R-:W-:Y:S05]  /*a2c0*/  @!P0 BRA `(.L_x_201) ;  /* 0xfffffffc00f08947 */ /* 0x010fea000383ffff */
[----:B------:R-:W-:Y:S05]  /*a2d0*/  BRA `(.L_x_202) ;  /* 0xffffffb000247947 */ /* 0x000fea000383ffff */
.L_x_102:
[----:B-1----:R-:W-:-:S07]  /*a2e0*/  MOV R0, UR7 ;  /* 0x0000000700007c02 */ /* 0x002fce0008000f00 */
.L_x_203:
[----:B-1----:R1:W4:Y:S02]  /*a2f0*/  SYNCS.PHASECHK.TRANS64.TRYWAIT P0, [R0+URZ+0xa8], R2 ;  /* 0x0000a802000075a7 */ /* 0x00232400080011ff */
[----:B----4-:R-:W-:Y:S05]  /*a300*/  @!P0 NANOSLEEP.SYNCS 0x989680 ;  /* 0x009896800000895d */ /* 0x010fea0003900000 */
[----:B------:R-:W4:Y:S02]  /*a310*/  @!P0 SYNCS.PHASECHK.TRANS64 P0, [R0+URZ+0xa8], R2 ;  /* 0x0000a802000085a7 */ /* 0x000f2400080010ff */
[----:B----4-:R-:W-:Y:S05]  /*a320*/  @!P0 BRA `(.L_x_203) ;  /* 0xfffffffc00f08947 */ /* 0x010fea000383ffff */
[----:B------:R-:W-:Y:S05]  /*a330*/  BRA `(.L_x_204) ;  /* 0xffffffb000147947 */ /* 0x000fea000383ffff */
.L_x_103:
[----:B-1----:R-:W-:-:S07]  /*a340*/  MOV R0, UR7 ;  /* 0x0000000700007c02 */ /* 0x002fce0008000f00 */
.L_x_205:
[----:B-1----:R1:W4:Y:S02]  /*a350*/  SYNCS.PHASECHK.TRANS64.TRYWAIT P0, [R0+URZ+0xb0], R2 ;  /* 0x0000b002000075a7 */ /* 0x00232400080011ff */
[----:B----4-:R-:W-:Y:S05]  /*a360*/  @!P0 NANOSLEEP.SYNCS 0x989680 ;  /* 0x009896800000895d */ /* 0x010fea0003900000 */
[----:B------:R-:W4:Y:S02]  /*a370*/  @!P0 SYNCS.PHASECHK.TRANS64 P0, [R0+URZ+0xb0], R2 ;  /* 0x0000b002000085a7 */ /* 0x000f2400080010ff */
[----:B----4-:R-:W-:Y:S05]  /*a380*/  @!P0 BRA `(.L_x_205) ;  /* 0xfffffffc00f08947 */ /* 0x010fea000383ffff */
[----:B------:R-:W-:Y:S05]  /*a390*/  BRA `(.L_x_206) ;  /* 0xffffffb000047947 */ /* 0x000fea000383ffff */
.L_x_105:
[----:B--2---:R2:W4:Y:S02]  /*a3a0*/  SYNCS.PHASECHK.TRANS64.TRYWAIT P0, [R0+URZ+0xd0], R2 ;  /* 0x0000d002000075a7 */ /* 0x00452400080011ff */
[----:B----4-:R-:W-:Y:S05]  /*a3b0*/  @!P0 NANOSLEEP.SYNCS 0x989680 ;  /* 0x009896800000895d */ /* 0x010fea0003900000 */
[----:B------:R-:W4:Y:S02]  /*a3c0*/  @!P0 SYNCS.PHASECHK.TRANS64 P0, [R0+URZ+0xd0], R2 ;  /* 0x0000d002000085a7 */ /* 0x000f2400080010ff */
[----:B----4-:R-:W-:Y:S05]  /*a3d0*/  @!P0 BRA `(.L_x_105) ;  /* 0xfffffffc00f08947 */ /* 0x010fea000383ffff */
[----:B------:R-:W-:Y:S05]  /*a3e0*/  BRA `(.L_x_207) ;  /* 0xffffffb000cc7947 */ /* 0x000fea000383ffff */
.L_x_116:
[----:B-1----:R-:W-:Y:S04]  /*a3f0*/  MOV R2, UR48 ;  /* 0x0000003000027c02 */ /* 0x002fe80008000f00 */
[----:B------:R1:W3:Y:S03]  /*a400*/  SYNCS.PHASECHK.TRANS64.TRYWAIT P1, [R2+URZ+0x80], R3 ;  /* 0x00008003020075a7 */ /* 0x0002e600080211ff */
[----:B---3--:R-:W-:Y:S05]  /*a410*/  @!P1 NANOSLEEP.SYNCS 0x989680 ;  /* 0x009896800000995d */ /* 0x008fea0003900000 */
[----:B------:R-:W3:Y:S02]  /*a420*/  @!P1 SYNCS.PHASECHK.TRANS64 P1, [R2+URZ+0x80], R3 ;  /* 0x00008003020095a7 */ /* 0x000ee400080210ff */
[----:B---3--:R-:W-:Y:S05]  /*a430*/  @!P1 BRA `(.L_x_116) ;  /* 0xfffffffc00ec9947 */ /* 0x008fea000383ffff */
[----:B------:R-:W-:Y:S05]  /*a440*/  BRA `(.L_x_115) ;  /* 0xffffffbc00d87947 */ /* 0x000fea000383ffff */
.L_x_118:
[----:B-1----:R1:W4:Y:S02]  /*a450*/  SYNCS.PHASECHK.TRANS64.TRYWAIT P0, [R112+URZ+0xf0], R0 ;  /* 0x0000f000700075a7 */ /* 0x00232400080011ff */
[----:B----4-:R-:W-:Y:S05]  /*a460*/  @!P0 NANOSLEEP.SYNCS 0x989680 ;  /* 0x009896800000895d */ /* 0x010fea0003900000 */
[----:B------:R-:W4:Y:S02]  /*a470*/  @!P0 SYNCS.PHASECHK.TRANS64 P0, [R112+URZ+0xf0], R0 ;  /* 0x0000f000700085a7 */ /* 0x000f2400080010ff */
[----:B----4-:R-:W-:Y:S05]  /*a480*/  @!P0 BRA `(.L_x_118) ;  /* 0xfffffffc00f08947 */ /* 0x010fea000383ffff */
[----:B------:R-:W-:Y:S05]  /*a490*/  BRA `(.L_x_117) ;  /* 0xffffffc000007947 */ /* 0x000fea000383ffff */
.L_x_127:
[----:B--2---:R2:W4:Y:S02]  /*a4a0*/  SYNCS.PHASECHK.TRANS64.TRYWAIT P0, [R2+URZ+0x80], R0 ;  /* 0x00008000020075a7 */ /* 0x00452400080011ff */
[----:B----4-:R-:W-:Y:S05]  /*a4b0*/  @!P0 NANOSLEEP.SYNCS 0x989680 ;  /* 0x009896800000895d */ /* 0x010fea0003900000 */
[----:B------:R-:W4:Y:S02]  /*a4c0*/  @!P0 SYNCS.PHASECHK.TRANS64 P0, [R2+URZ+0x80], R0 ;  /* 0x00008000020085a7 */ /* 0x000f2400080010ff */
[----:B----4-:R-:W-:Y:S05]  /*a4d0*/  @!P0 BRA `(.L_x_127) ;  /* 0xfffffffc00f08947 */ /* 0x010fea000383ffff */
[----:B------:R-:W-:Y:S05]  /*a4e0*/  BRA `(.L_x_126) ;  /* 0xffffffc800dc7947 */ /* 0x000fea000383ffff */
.L_x_135:
[----:B--2---:R2:W4:Y:S02]  /*a4f0*/  SYNCS.PHASECHK.TRANS64.TRYWAIT P0, [R0+URZ+0x80], R6 ;  /* 0x00008006000075a7 */ /* 0x00452400080011ff */
[----:B----4-:R-:W-:Y:S05]  /*a500*/  @!P0 NANOSLEEP.SYNCS 0x989680 ;  /* 0x009896800000895d */ /* 0x010fea0003900000 */
[----:B------:R-:W4:Y:S02]  /*a510*/  @!P0 SYNCS.PHASECHK.TRANS64 P0, [R0+URZ+0x80], R6 ;  /* 0x00008006000085a7 */ /* 0x000f2400080010ff */
[----:B----4-:R-:W-:Y:S05]  /*a520*/  @!P0 BRA `(.L_x_135) ;  /* 0xfffffffc00f08947 */ /* 0x010fea000383ffff */
[----:B------:R-:W-:Y:S05]  /*a530*/  BRA `(.L_x_134) ;  /* 0xffffffd400dc7947 */ /* 0x000fea000383ffff */
.L_x_143:
[----:B--2---:R2:W4:Y:S02]  /*a540*/  SYNCS.PHASECHK.TRANS64.TRYWAIT P0, [R0+URZ+0x80], R5 ;  /* 0x00008005000075a7 */ /* 0x00452400080011ff */
[----:B----4-:R-:W-:Y:S05]  /*a550*/  @!P0 NANOSLEEP.SYNCS 0x989680 ;  /* 0x009896800000895d */ /* 0x010fea0003900000 */
[----:B------:R-:W4:Y:S02]  /*a560*/  @!P0 SYNCS.PHASECHK.TRANS64 P0, [R0+URZ+0x80], R5 ;  /* 0x00008005000085a7 */ /* 0x000f2400080010ff */
[----:B----4-:R-:W-:Y:S05]  /*a570*/  @!P0 BRA `(.L_x_143) ;  /* 0xfffffffc00f08947 */ /* 0x010fea000383ffff */
[----:B------:R-:W-:Y:S05]  /*a580*/  BRA `(.L_x_142) ;  /* 0xffffffe000dc7947 */ /* 0x000fea000383ffff */
        .weak           $__internal_0_$__cuda_sm10x_tcgen05_guardrail_trap_col_being_dealloced_not_returned_by_alloc
        .type           $__internal_0_$__cuda_sm10x_tcgen05_guardrail_trap_col_being_dealloced_not_returned_by_alloc,@function
        .size           $__internal_0_$__cuda_sm10x_tcgen05_guardrail_trap_col_being_dealloced_not_returned_by_alloc,($__internal_1_$__cuda_sm10x_tcgen05_guardrail_trap_phase_invalid_during_alloc - $__internal_0_$__cuda_sm10x_tcgen05_guardrail_trap_col_being_dealloced_not_returned_by_alloc)
$__internal_0_$__cuda_sm10x_tcgen05_guardrail_trap_col_being_dealloced_not_returned_by_alloc:
[----:B------:R-:W-:Y:S05]  /*a590*/  BPT.TRAP 0x1 ;  /* 0x000000040000795c */ /* 0x000fea0000300000 */
[----:B------:R-:W-:-:S04]  /*a5a0*/  HFMA2 R3, -RZ, RZ, 0, 0 ;  /* 0x00000000ff037431 */ /* 0x000fc800000001ff */
[----:B------:R-:W-:Y:S05]  /*a5b0*/  RET.REL.NODEC R2 `(_ZN7cutlass13device_kernelINS_4gemm6kernel13GemmUniversalIN4cute5tupleIJiiiiEEENS1_10collective13CollectiveMmaINS1_35MainloopSm100TmaUmmaWarpSpecializedILi8ELi2ELi4ENS5_IJNS4_1CILi2EEENSA_ILi1EEESC_EEEEENS5_IJNSA_ILi256EEENSA_ILi128EEENSA_ILi64EEEEEENS_6half_tENS5_IJlSC_lEEESJ_SK_NS4_8TiledMMAINS4_8MMA_AtomIJNS4_26SM100_MMA_F16BF16_2x1SM_SSISJ_SJ_fLi256ELi128ELNS4_4UMMA5MajorE0ELSP_0ELNSO_7ScaleInE0ELSQ_0EEEEEENS4_6LayoutINS5_IJSC_SC_SC_EEENS5_IJNSA_ILi0EEESV_SV_EEEEENS5_IJNS4_10UnderscoreESY_SY_EEEEENS4_18SM100_TMA_2SM_LOADENS4_14ComposedLayoutINS4_7SwizzleILi3ELi4ELi3EEENS4_18smem_ptr_flag_bitsILi16EEENST_INS5_IJNSA_ILi8EEESH_EEENS5_IJSH_SC_EEEEEEEvNS4_8identityES11_S1B_vS1C_EENS_8epilogue10collective18CollectiveEpilogueINS1E_23Sm100TmaWarpSpecializedILi4ELi2ELi32ELb1ELb0EEEJNS5_IJSG_SG_SH_EEENS5_IJNST_ISG_SC_EENST_INSA_ILi32EEESC_EEEEESJ_SK_SJ_SK_NS1E_6fusion15FusionCallbacksIS1I_NS1O_17LinearCombinationISJ_fSJ_fLNS_15FloatRoundStyleE2EEES1J_S1N_JEEENS4_5SM1004TMEM4LOAD26SM100_TMEM_LOAD_32dp32b32xENS4_13SM90_TMA_LOADENS12_INS13_ILi2ELi4ELi3EEES16_NST_INS5_IJS17_S1L_EEENS5_IJS1L_SC_EEEEEEENS4_39AutoVectorizingCopyWithAssumedAlignmentILi128EEENS4_14SM90_TMA_STOREES23_S25_S25_EEEvvEEEEvNT_6ParamsE) ;  /* 0xffffff5802907950 */ /* 0x000fea0003c3ffff */
        .weak           $__internal_1_$__cuda_sm10x_tcgen05_guardrail_trap_phase_invalid_during_alloc
        .type           $__internal_1_$__cuda_sm10x_tcgen05_guardrail_trap_phase_invalid_during_alloc,@function
        .size           $__internal_1_$__cuda_sm10x_tcgen05_guardrail_trap_phase_invalid_during_alloc,($__internal_2_$__cuda_sm10x_tcgen05_guardrail_trap_unallocated_columns_being_dealloced - $__internal_1_$__cuda_sm10x_tcgen05_guardrail_trap_phase_invalid_during_alloc)
$__internal_1_$__cuda_sm10x_tcgen05_guardrail_trap_phase_invalid_during_alloc:
[----:B------:R-:W-:Y:S05]  /*a5c0*/  BPT.TRAP 0x1 ;  /* 0x000000040000795c */ /* 0x000fea0000300000 */
[----:B------:R-:W-:-:S04]  /*a5d0*/  MOV R3, 0x0 ;  /* 0x0000000000037802 */ /* 0x000fc80000000f00 */
[----:B------:R-:W-:Y:S05]  /*a5e0*/  RET.REL.NODEC R2 `(_ZN7cutlass13device_kernelINS_4gemm6kernel13GemmUniversalIN4cute5tupleIJiiiiEEENS1_10collective13CollectiveMmaINS1_35MainloopSm100TmaUmmaWarpSpecializedILi8ELi2ELi4ENS5_IJNS4_1CILi2EEENSA_ILi1EEESC_EEEEENS5_IJNSA_ILi256EEENSA_ILi128EEENSA_ILi64EEEEEENS_6half_tENS5_IJlSC_lEEESJ_SK_NS4_8TiledMMAINS4_8MMA_AtomIJNS4_26SM100_MMA_F16BF16_2x1SM_SSISJ_SJ_fLi256ELi128ELNS4_4UMMA5MajorE0ELSP_0ELNSO_7ScaleInE0ELSQ_0EEEEEENS4_6LayoutINS5_IJSC_SC_SC_EEENS5_IJNSA_ILi0EEESV_SV_EEEEENS5_IJNS4_10UnderscoreESY_SY_EEEEENS4_18SM100_TMA_2SM_LOADENS4_14ComposedLayoutINS4_7SwizzleILi3ELi4ELi3EEENS4_18smem_ptr_flag_bitsILi16EEENST_INS5_IJNSA_ILi8EEESH_EEENS5_IJSH_SC_EEEEEEEvNS4_8identityES11_S1B_vS1C_EENS_8epilogue10collective18CollectiveEpilogueINS1E_23Sm100TmaWarpSpecializedILi4ELi2ELi32ELb1ELb0EEEJNS5_IJSG_SG_SH_EEENS5_IJNST_ISG_SC_EENST_INSA_ILi32EEESC_EEEEESJ_SK_SJ_SK_NS1E_6fusion15FusionCallbacksIS1I_NS1O_17LinearCombinationISJ_fSJ_fLNS_15FloatRoundStyleE2EEES1J_S1N_JEEENS4_5SM1004TMEM4LOAD26SM100_TMEM_LOAD_32dp32b32xENS4_13SM90_TMA_LOADENS12_INS13_ILi2ELi4ELi3EEES16_NST_INS5_IJS17_S1L_EEENS5_IJS1L_SC_EEEEEEENS4_39AutoVectorizingCopyWithAssumedAlignmentILi128EEENS4_14SM90_TMA_STOREES23_S25_S25_EEEvvEEEEvNT_6ParamsE) ;  /* 0xffffff5802847950 */ /* 0x000fea0003c3ffff */
        .weak           $__internal_2_$__cuda_sm10x_tcgen05_guardrail_trap_unallocated_columns_being_dealloced
        .type           $__internal_2_$__cuda_sm10x_tcgen05_guardrail_trap_unallocated_columns_being_dealloced,@function
        .size           $__internal_2_$__cuda_sm10x_tcgen05_guardrail_trap_unallocated_columns_being_dealloced,(.L_x_209 - $__internal_2_$__cuda_sm10x_tcgen05_guardrail_trap_unallocated_columns_being_dealloced)
$__internal_2_$__cuda_sm10x_tcgen05_guardrail_trap_unallocated_columns_being_dealloced:
[----:B------:R-:W-:Y:S05]  /*a5f0*/  BPT.TRAP 0x1 ;  /* 0x000000040000795c */ /* 0x000fea0000300000 */
[----:B------:R-:W-:-:S04]  /*a600*/  HFMA2 R3, -RZ, RZ, 0, 0 ;  /* 0x00000000ff037431 */ /* 0x000fc800000001ff */
[----:B------:R-:W-:Y:S05]  /*a610*/  RET.REL.NODEC R2 `(_ZN7cutlass13device_kernelINS_4gemm6kernel13GemmUniversalIN4cute5tupleIJiiiiEEENS1_10collective13CollectiveMmaINS1_35MainloopSm100TmaUmmaWarpSpecializedILi8ELi2ELi4ENS5_IJNS4_1CILi2EEENSA_ILi1EEESC_EEEEENS5_IJNSA_ILi256EEENSA_ILi128EEENSA_ILi64EEEEEENS_6half_tENS5_IJlSC_lEEESJ_SK_NS4_8TiledMMAINS4_8MMA_AtomIJNS4_26SM100_MMA_F16BF16_2x1SM_SSISJ_SJ_fLi256ELi128ELNS4_4UMMA5MajorE0ELSP_0ELNSO_7ScaleInE0ELSQ_0EEEEEENS4_6LayoutINS5_IJSC_SC_SC_EEENS5_IJNSA_ILi0EEESV_SV_EEEEENS5_IJNS4_10UnderscoreESY_SY_EEEEENS4_18SM100_TMA_2SM_LOADENS4_14ComposedLayoutINS4_7SwizzleILi3ELi4ELi3EEENS4_18smem_ptr_flag_bitsILi16EEENST_INS5_IJNSA_ILi8EEESH_EEENS5_IJSH_SC_EEEEEEEvNS4_8identityES11_S1B_vS1C_EENS_8epilogue10collective18CollectiveEpilogueINS1E_23Sm100TmaWarpSpecializedILi4ELi2ELi32ELb1ELb0EEEJNS5_IJSG_SG_SH_EEENS5_IJNST_ISG_SC_EENST_INSA_ILi32EEESC_EEEEESJ_SK_SJ_SK_NS1E_6fusion15FusionCallbacksIS1I_NS1O_17LinearCombinationISJ_fSJ_fLNS_15FloatRoundStyleE2EEES1J_S1N_JEEENS4_5SM1004TMEM4LOAD26SM100_TMEM_LOAD_32dp32b32xENS4_13SM90_TMA_LOADENS12_INS13_ILi2ELi4ELi3EEES16_NST_INS5_IJS17_S1L_EEENS5_IJS1L_SC_EEEEEEENS4_39AutoVectorizingCopyWithAssumedAlignmentILi128EEENS4_14SM90_TMA_STOREES23_S25_S25_EEEvvEEEEvNT_6ParamsE) ;  /* 0xffffff5802787950 */ /* 0x000fea0003c3ffff */
.L_x_208:
[----:B------:R-:W-:-:S00]  /*a620*/  BRA `(.L_x_208) ;  /* 0xfffffffc00fc7947 */ /* 0x000fc0000383ffff */
[----:B------:R-:W-:-:S00]  /*a630*/  NOP ;  /* 0x0000000000007918 */ /* 0x000fc00000000000 */
        /* <DEDUP_REMOVED lines=12> */
.L_x_209:


//--------------------- .nv.global.init           --------------------------
	.section	.nv.global.init,"aw",@progbits
.nv.global.init:
	.type		$str$27,@object
	.size		$str$27,($str$28 - $str$27)
$str$27:
        /*0000*/ 	.byte	0x28, 0x61, 0x64, 0x64, 0x72, 0x65, 0x73, 0x73, 0x20, 0x26, 0x20, 0x6d, 0x61, 0x73, 0x6b, 0x29
        /*0010*/ 	.byte	0x20, 0x3d, 0x3d, 0x20, 0x30, 0x00
	.type		$str$28,@object
	.size		$str$28,($str$26 - $str$28)
$str$28:
        /*0016*/ 	.byte	0x2f, 0x74, 0x6d, 0x70, 0x2f, 0x63, 0x75, 0x74, 0x6c, 0x61, 0x73, 0x73, 0x5f, 0x73, 0x77, 0x65
        /*0026*/ 	.byte	0x65, 0x70, 0x5f, 0x73, 0x72, 0x63, 0x2f, 0x69, 0x6e, 0x63, 0x6c, 0x75, 0x64, 0x65, 0x2f, 0x63
        /*0036*/ 	.byte	0x75, 0x74, 0x65, 0x2f, 0x70, 0x6f, 0x69, 0x6e, 0x74, 0x65, 0x72, 0x5f, 0x66, 0x6c, 0x61, 0x67
        /*0046*/ 	.byte	0x67, 0x65, 0x64, 0x2e, 0x68, 0x70, 0x70, 0x00
	.type		$str$26,@object
	.size		$str$26,($str$25 - $str$26)
$str$26:
        /*004e*/ 	.byte	0x2f, 0x74, 0x6d, 0x70, 0x2f, 0x63, 0x75, 0x74, 0x6c, 0x61, 0x73, 0x73, 0x5f, 0x73, 0x77, 0x65
        /*005e*/ 	.byte	0x65, 0x70, 0x5f, 0x73, 0x72, 0x63, 0x2f, 0x69, 0x6e, 0x63, 0x6c, 0x75, 0x64, 0x65, 0x2f, 0x63
        /*006e*/ 	.byte	0x75, 0x74, 0x65, 0x2f, 0x61, 0x74, 0x6f, 0x6d, 0x2f, 0x63, 0x6f, 0x70, 0x79, 0x5f, 0x74, 0x72
        /*007e*/ 	.byte	0x61, 0x69, 0x74, 0x73, 0x5f, 0x73, 0x6d, 0x31, 0x30, 0x30, 0x2e, 0x68, 0x70, 0x70, 0x00
	.type		$str$25,@object
	.size		$str$25,(__unnamed_1 - $str$25)
$str$25:
        /*008d*/ 	.byte	0x28, 0x28, 0x75, 0x69, 0x6e, 0x74, 0x33, 0x32, 0x5f, 0x74, 0x28, 0x74, 0x68, 0x72, 0x65, 0x61
        /*009d*/ 	.byte	0x64, 0x49, 0x64, 0x78, 0x2e, 0x78, 0x29, 0x20, 0x2f, 0x20, 0x33, 0x32, 0x29, 0x20, 0x25, 0x20
        /*00ad*/ 	.byte	0x34, 0x29, 0x20, 0x3d, 0x3d, 0x20, 0x28, 0x28, 0x28, 0x74, 0x6d, 0x65, 0x6d, 0x5f, 0x61, 0x64
        /*00bd*/ 	.byte	0x64, 0x72, 0x20, 0x3e, 0x3e, 0x20, 0x31, 0x36, 0x29, 0x20, 0x2f, 0x20, 0x33, 0x32, 0x29, 0x20
        /*00cd*/ 	.byte	0x25, 0x20, 0x34, 0x29, 0x00
	.type		__unnamed_1,@object
	.size		__unnamed_1,(__unnamed_2 - __unnamed_1)
__unnamed_1:
        /*00d2*/ 	.byte	0x61, 0x75, 0x74, 0x6f, 0x20, 0x63, 0x75, 0x74, 0x65, 0x3a, 0x3a, 0x61, 0x73, 0x5f, 0x70, 0x6f
        /* <DEDUP_REMOVED lines=24> */
        /*0262*/ 	.byte	0x3e, 0x3e, 0x3e, 0x3e, 0x5d, 0x00
	.type		__unnamed_2,@object
	.size		__unnamed_2,(.L_2 - __unnamed_2)
__unnamed_2:
        /* <DEDUP_REMOVED lines=42> */
        /*0508*/ 	.byte	0x3e, 0x3e, 0x5d, 0x00
.L_2:


//--------------------- .nv.shared._ZN7cutlass13device_kernelINS_4gemm6kernel13GemmUniversalIN4cute5tupleIJiiiiEEENS1_10collective13CollectiveMmaINS1_35MainloopSm100TmaUmmaWarpSpecializedILi8ELi2ELi4ENS5_IJNS4_1CILi2EEENSA_ILi1EEESC_EEEEENS5_IJNSA_ILi256EEENSA_ILi128EEENSA_ILi64EEEEEENS_6half_tENS5_IJlSC_lEEESJ_SK_NS4_8TiledMMAINS4_8MMA_AtomIJNS4_26SM100_MMA_F16BF16_2x1SM_SSISJ_SJ_fLi256ELi128ELNS4_4UMMA5MajorE0ELSP_0ELNSO_7ScaleInE0ELSQ_0EEEEEENS4_6LayoutINS5_IJSC_SC_SC_EEENS5_IJNSA_ILi0EEESV_SV_EEEEENS5_IJNS4_10UnderscoreESY_SY_EEEEENS4_18SM100_TMA_2SM_LOADENS4_14ComposedLayoutINS4_7SwizzleILi3ELi4ELi3EEENS4_18smem_ptr_flag_bitsILi16EEENST_INS5_IJNSA_ILi8EEESH_EEENS5_IJSH_SC_EEEEEEEvNS4_8identityES11_S1B_vS1C_EENS_8epilogue10collective18CollectiveEpilogueINS1E_23Sm100TmaWarpSpecializedILi4ELi2ELi32ELb1ELb0EEEJNS5_IJSG_SG_SH_EEENS5_IJNST_ISG_SC_EENST_INSA_ILi32EEESC_EEEEESJ_SK_SJ_SK_NS1E_6fusion15FusionCallbacksIS1I_NS1O_17LinearCombinationISJ_fSJ_fLNS_15FloatRoundStyleE2EEES1J_S1N_JEEENS4_5SM1004TMEM4LOAD26SM100_TMEM_LOAD_32dp32b32xENS4_13SM90_TMA_LOADENS12_INS13_ILi2ELi4ELi3EEES16_NST_INS5_IJS17_S1L_EEENS5_IJS1L_SC_EEEEEEENS4_39AutoVectorizingCopyWithAssumedAlignmentILi128EEENS4_14SM90_TMA_STOREES23_S25_S25_EEEvvEEEEvNT_6ParamsE --------------------------
	.section	.nv.shared._ZN7cutlass13device_kernelINS_4gemm6kernel13GemmUniversalIN4cute5tupleIJiiiiEEENS1_10collective13CollectiveMmaINS1_35MainloopSm100TmaUmmaWarpSpecializedILi8ELi2ELi4ENS5_IJNS4_1CILi2EEENSA_ILi1EEESC_EEEEENS5_IJNSA_ILi256EEENSA_ILi128EEENSA_ILi64EEEEEENS_6half_tENS5_IJlSC_lEEESJ_SK_NS4_8TiledMMAINS4_8MMA_AtomIJNS4_26SM100_MMA_F16BF16_2x1SM_SSISJ_SJ_fLi256ELi128ELNS4_4UMMA5MajorE0ELSP_0ELNSO_7ScaleInE0ELSQ_0EEEEEENS4_6LayoutINS5_IJSC_SC_SC_EEENS5_IJNSA_ILi0EEESV_SV_EEEEENS5_IJNS4_10UnderscoreESY_SY_EEEEENS4_18SM100_TMA_2SM_LOADENS4_14ComposedLayoutINS4_7SwizzleILi3ELi4ELi3EEENS4_18smem_ptr_flag_bitsILi16EEENST_INS5_IJNSA_ILi8EEESH_EEENS5_IJSH_SC_EEEEEEEvNS4_8identityES11_S1B_vS1C_EENS_8epilogue10collective18CollectiveEpilogueINS1E_23Sm100TmaWarpSpecializedILi4ELi2ELi32ELb1ELb0EEEJNS5_IJSG_SG_SH_EEENS5_IJNST_ISG_SC_EENST_INSA_ILi32EEESC_EEEEESJ_SK_SJ_SK_NS1E_6fusion15FusionCallbacksIS1I_NS1O_17LinearCombinationISJ_fSJ_fLNS_15FloatRoundStyleE2EEES1J_S1N_JEEENS4_5SM1004TMEM4LOAD26SM100_TMEM_LOAD_32dp32b32xENS4_13SM90_TMA_LOADENS12_INS13_ILi2ELi4ELi3EEES16_NST_INS5_IJS17_S1L_EEENS5_IJS1L_SC_EEEEEEENS4_39AutoVectorizingCopyWithAssumedAlignmentILi128EEENS4_14SM90_TMA_STOREES23_S25_S25_EEEvvEEEEvNT_6ParamsE,"aw",@nobits
	.sectionflags	@""
	.align	16
	.zero		1024


//--------------------- .nv.shared.reserved.0     --------------------------
	.section	.nv.shared.reserved.0,"aw",@nobits
	.weak		__nv_reservedSMEM_offset_0_alias
	.size		__nv_reservedSMEM_offset_0_alias, 0, 64
	.other		__nv_reservedSMEM_offset_0_alias,@"STO_CUDA_RESERVED_SHARED STV_DEFAULT"
__nv_reservedSMEM_offset_0_alias:
	.zero		0
.nv.shared.reserved.0:
	.zero		64
	.weak		__nv_reservedSMEM_tcgen05_partition
	.type		__nv_reservedSMEM_tcgen05_partition,@object
	.size		__nv_reservedSMEM_tcgen05_partition,(.L_0 - __nv_reservedSMEM_tcgen05_partition)
__nv_reservedSMEM_tcgen05_partition:
	.zero		32
.L_0:


//--------------------- .nv.global                --------------------------
	.section	.nv.global,"aw",@nobits
.nv.global:
	.type		_ZN39_INTERNAL_d43e44ac_4_k_cu_b74088c3_82534cute1_E,@object
	.size		_ZN39_INTERNAL_d43e44ac_4_k_cu_b74088c3_82534cute1_E,(_ZN39_INTERNAL_d43e44ac_4_k_cu_b74088c3_82534cuda3std3__45__cpo6cbeginE - _ZN39_INTERNAL_d43e44ac_4_k_cu_b74088c3_82534cute1_E)
_ZN39_INTERNAL_d43e44ac_4_k_cu_b74088c3_82534cute1_E:
	.zero		1
	.type		_ZN39_INTERNAL_d43e44ac_4_k_cu_b74088c3_82534cuda3std3__45__cpo6cbeginE,@object
	.size		_ZN39_INTERNAL_d43e44ac_4_k_cu_b74088c3_82534cuda3std3__45__cpo6cbeginE,(_ZN39_INTERNAL_d43e44ac_4_k_cu_b74088c3_82534cuda3std3__48in_placeE - _ZN39_INTERNAL_d43e44ac_4_k_cu_b74088c3_82534cuda3std3__45__cpo6cbeginE)
_ZN39_INTERNAL_d43e44ac_4_k_cu_b74088c3_82534cuda3std3__45__cpo6cbeginE:
	.zero		1
	.type		_ZN39_INTERNAL_d43e44ac_4_k_cu_b74088c3_82534cuda3std3__48in_placeE,@object
	.size		_ZN39_INTERNAL_d43e44ac_4_k_cu_b74088c3_82534cuda3std3__48in_placeE,(_ZN39_INTERNAL_d43e44ac_4_k_cu_b74088c3_82534cuda3std6ranges3__45__cpo9iter_moveE - _ZN39_INTERNAL_d43e44ac_4_k_cu_b74088c3_82534cuda3std3__48in_placeE)
_ZN39_INTERNAL_d43e44ac_4_k_cu_b74088c3_82534cuda3std3__48in_placeE:
	.zero		1
	.type		_ZN39_INTERNAL_d43e44ac_4_k_cu_b74088c3_82534cuda3std6ranges3__45__cpo9iter_moveE,@object
	.size		_ZN39_INTERNAL_d43e44ac_4_k_cu_b74088c3_82534cuda3std6ranges3__45__cpo9iter_moveE,(_ZN39_INTERNAL_d43e44ac_4_k_cu_b74088c3_82534cuda3std3__45__cpo5beginE - _ZN39_INTERNAL_d43e44ac_4_k_cu_b74088c3_82534cuda3std6ranges3__45__cpo9iter_moveE)
_ZN39_INTERNAL_d43e44ac_4_k_cu_b74088c3_82534cuda3std6ranges3__45__cpo9iter_moveE:
	.zero		1
	.type		_ZN39_INTERNAL_d43e44ac_4_k_cu_b74088c3_82534cuda3std3__45__cpo5beginE,@object
	.size		_ZN39_INTERNAL_d43e44ac_4_k_cu_b74088c3_82534cuda3std3__45__cpo5beginE,(_ZN39_INTERNAL_d43e44ac_4_k_cu_b74088c3_82534cuda3std3__441_GLOBAL__N__d43e44ac_4_k_cu_b74088c3_82536ignoreE - _ZN39_INTERNAL_d43e44ac_4_k_cu_b74088c3_82534cuda3std3__45__cpo5beginE)
_ZN39_INTERNAL_d43e44ac_4_k_cu_b74088c3_82534cuda3std3__45__cpo5beginE:
	.zero		1
	.type		_ZN39_INTERNAL_d43e44ac_4_k_cu_b74088c3_82534cuda3std3__441_GLOBAL__N__d43e44ac_4_k_cu_b74088c3_82536ignoreE,@object
	.size		_ZN39_INTERNAL_d43e44ac_4_k_cu_b74088c3_82534cuda3std3__441_GLOBAL__N__d43e44ac_4_k_cu_b74088c3_82536ignoreE,(_ZN39_INTERNAL_d43e44ac_4_k_cu_b74088c3_82534cute7productE - _ZN39_INTERNAL_d43e44ac_4_k_cu_b74088c3_82534cuda3std3__441_GLOBAL__N__d43e44ac_4_k_cu_b74088c3_82536ignoreE)
_ZN39_INTERNAL_d43e44ac_4_k_cu_b74088c3_82534cuda3std3__441_GLOBAL__N__d43e44ac_4_k_cu_b74088c3_82536ignoreE:
	.zero		1
	.type		_ZN39_INTERNAL_d43e44ac_4_k_cu_b74088c3_82534cute7productE,@object
	.size		_ZN39_INTERNAL_d43e44ac_4_k_cu_b74088c3_82534cute7productE,(_ZN39_INTERNAL_d43e44ac_4_k_cu_b74088c3_82534cuda3std3__45__cpo3endE - _ZN39_INTERNAL_d43e44ac_4_k_cu_b74088c3_82534cute7productE)
_ZN39_INTERNAL_d43e44ac_4_k_cu_b74088c3_82534cute7productE:
	.zero		1
	.type		_ZN39_INTERNAL_d43e44ac_4_k_cu_b74088c3_82534cuda3std3__45__cpo3endE,@object
	.size		_ZN39_INTERNAL_d43e44ac_4_k_cu_b74088c3_82534cuda3std3__45__cpo3endE,(_ZN39_INTERNAL_d43e44ac_4_k_cu_b74088c3_82534cuda3std3__419piecewise_constructE - _ZN39_INTERNAL_d43e44ac_4_k_cu_b74088c3_82534cuda3std3__45__cpo3endE)
_ZN39_INTERNAL_d43e44ac_4_k_cu_b74088c3_82534cuda3std3__45__cpo3endE:
	.zero		1
	.type		_ZN39_INTERNAL_d43e44ac_4_k_cu_b74088c3_82534cuda3std3__419piecewise_constructE,@object
	.size		_ZN39_INTERNAL_d43e44ac_4_k_cu_b74088c3_82534cuda3std3__419piecewise_constructE,(_ZN39_INTERNAL_d43e44ac_4_k_cu_b74088c3_82534cuda3std3__45__cpo4cendE - _ZN39_INTERNAL_d43e44ac_4_k_cu_b74088c3_82534cuda3std3__419piecewise_constructE)
_ZN39_INTERNAL_d43e44ac_4_k_cu_b74088c3_82534cuda3std3__419piecewise_constructE:
	.zero		1
	.type		_ZN39_INTERNAL_d43e44ac_4_k_cu_b74088c3_82534cuda3std3__45__cpo4cendE,@object
	.size		_ZN39_INTERNAL_d43e44ac_4_k_cu_b74088c3_82534cuda3std3__45__cpo4cendE,(_ZN39_INTERNAL_d43e44ac_4_k_cu_b74088c3_82534cuda3std6ranges3__45__cpo4swapE - _ZN39_INTERNAL_d43e44ac_4_k_cu_b74088c3_82534cuda3std3__45__cpo4cendE)
_ZN39_INTERNAL_d43e44ac_4_k_cu_b74088c3_82534cuda3std3__45__cpo4cendE:
	.zero		1
	.type		_ZN39_INTERNAL_d43e44ac_4_k_cu_b74088c3_82534cuda3std6ranges3__45__cpo4swapE,@object
	.size		_ZN39_INTERNAL_d43e44ac_4_k_cu_b74088c3_82534cuda3std6ranges3__45__cpo4swapE,(.L_10 - _ZN39_INTERNAL_d43e44ac_4_k_cu_b74088c3_82534cuda3std6ranges3__45__cpo4swapE)
_ZN39_INTERNAL_d43e44ac_4_k_cu_b74088c3_82534cuda3std6ranges3__45__cpo4swapE:
	.zero		1
.L_10:


//--------------------- .nv.constant0._ZN7cutlass13device_kernelINS_4gemm6kernel13GemmUniversalIN4cute5tupleIJiiiiEEENS1_10collective13CollectiveMmaINS1_35MainloopSm100TmaUmmaWarpSpecializedILi8ELi2ELi4ENS5_IJNS4_1CILi2EEENSA_ILi1EEESC_EEEEENS5_IJNSA_ILi256EEENSA_ILi128EEENSA_ILi64EEEEEENS_6half_tENS5_IJlSC_lEEESJ_SK_NS4_8TiledMMAINS4_8MMA_AtomIJNS4_26SM100_MMA_F16BF16_2x1SM_SSISJ_SJ_fLi256ELi128ELNS4_4UMMA5MajorE0ELSP_0ELNSO_7ScaleInE0ELSQ_0EEEEEENS4_6LayoutINS5_IJSC_SC_SC_EEENS5_IJNSA_ILi0EEESV_SV_EEEEENS5_IJNS4_10UnderscoreESY_SY_EEEEENS4_18SM100_TMA_2SM_LOADENS4_14ComposedLayoutINS4_7SwizzleILi3ELi4ELi3EEENS4_18smem_ptr_flag_bitsILi16EEENST_INS5_IJNSA_ILi8EEESH_EEENS5_IJSH_SC_EEEEEEEvNS4_8identityES11_S1B_vS1C_EENS_8epilogue10collective18CollectiveEpilogueINS1E_23Sm100TmaWarpSpecializedILi4ELi2ELi32ELb1ELb0EEEJNS5_IJSG_SG_SH_EEENS5_IJNST_ISG_SC_EENST_INSA_ILi32EEESC_EEEEESJ_SK_SJ_SK_NS1E_6fusion15FusionCallbacksIS1I_NS1O_17LinearCombinationISJ_fSJ_fLNS_15FloatRoundStyleE2EEES1J_S1N_JEEENS4_5SM1004TMEM4LOAD26SM100_TMEM_LOAD_32dp32b32xENS4_13SM90_TMA_LOADENS12_INS13_ILi2ELi4ELi3EEES16_NST_INS5_IJS17_S1L_EEENS5_IJS1L_SC_EEEEEEENS4_39AutoVectorizingCopyWithAssumedAlignmentILi128EEENS4_14SM90_TMA_STOREES23_S25_S25_EEEvvEEEEvNT_6ParamsE --------------------------
	.section	.nv.constant0._ZN7cutlass13device_kernelINS_4gemm6kernel13GemmUniversalIN4cute5tupleIJiiiiEEENS1_10collective13CollectiveMmaINS1_35MainloopSm100TmaUmmaWarpSpecializedILi8ELi2ELi4ENS5_IJNS4_1CILi2EEENSA_ILi1EEESC_EEEEENS5_IJNSA_ILi256EEENSA_ILi128EEENSA_ILi64EEEEEENS_6half_tENS5_IJlSC_lEEESJ_SK_NS4_8TiledMMAINS4_8MMA_AtomIJNS4_26SM100_MMA_F16BF16_2x1SM_SSISJ_SJ_fLi256ELi128ELNS4_4UMMA5MajorE0ELSP_0ELNSO_7ScaleInE0ELSQ_0EEEEEENS4_6LayoutINS5_IJSC_SC_SC_EEENS5_IJNSA_ILi0EEESV_SV_EEEEENS5_IJNS4_10UnderscoreESY_SY_EEEEENS4_18SM100_TMA_2SM_LOADENS4_14ComposedLayoutINS4_7SwizzleILi3ELi4ELi3EEENS4_18smem_ptr_flag_bitsILi16EEENST_INS5_IJNSA_ILi8EEESH_EEENS5_IJSH_SC_EEEEEEEvNS4_8identityES11_S1B_vS1C_EENS_8epilogue10collective18CollectiveEpilogueINS1E_23Sm100TmaWarpSpecializedILi4ELi2ELi32ELb1ELb0EEEJNS5_IJSG_SG_SH_EEENS5_IJNST_ISG_SC_EENST_INSA_ILi32EEESC_EEEEESJ_SK_SJ_SK_NS1E_6fusion15FusionCallbacksIS1I_NS1O_17LinearCombinationISJ_fSJ_fLNS_15FloatRoundStyleE2EEES1J_S1N_JEEENS4_5SM1004TMEM4LOAD26SM100_TMEM_LOAD_32dp32b32xENS4_13SM90_TMA_LOADENS12_INS13_ILi2ELi4ELi3EEES16_NST_INS5_IJS17_S1L_EEENS5_IJS1L_SC_EEEEEEENS4_39AutoVectorizingCopyWithAssumedAlignmentILi128EEENS4_14SM90_TMA_STOREES23_S25_S25_EEEvvEEEEvNT_6ParamsE,"a",@progbits
	.sectionflags	@""
	.align	4
.nv.constant0._ZN7cutlass13device_kernelINS_4gemm6kernel13GemmUniversalIN4cute5tupleIJiiiiEEENS1_10collective13CollectiveMmaINS1_35MainloopSm100TmaUmmaWarpSpecializedILi8ELi2ELi4ENS5_IJNS4_1CILi2EEENSA_ILi1EEESC_EEEEENS5_IJNSA_ILi256EEENSA_ILi128EEENSA_ILi64EEEEEENS_6half_tENS5_IJlSC_lEEESJ_SK_NS4_8TiledMMAINS4_8MMA_AtomIJNS4_26SM100_MMA_F16BF16_2x1SM_SSISJ_SJ_fLi256ELi128ELNS4_4UMMA5MajorE0ELSP_0ELNSO_7ScaleInE0ELSQ_0EEEEEENS4_6LayoutINS5_IJSC_SC_SC_EEENS5_IJNSA_ILi0EEESV_SV_EEEEENS5_IJNS4_10UnderscoreESY_SY_EEEEENS4_18SM100_TMA_2SM_LOADENS4_14ComposedLayoutINS4_7SwizzleILi3ELi4ELi3EEENS4_18smem_ptr_flag_bitsILi16EEENST_INS5_IJNSA_ILi8EEESH_EEENS5_IJSH_SC_EEEEEEEvNS4_8identityES11_S1B_vS1C_EENS_8epilogue10collective18CollectiveEpilogueINS1E_23Sm100TmaWarpSpecializedILi4ELi2ELi32ELb1ELb0EEEJNS5_IJSG_SG_SH_EEENS5_IJNST_ISG_SC_EENST_INSA_ILi32EEESC_EEEEESJ_SK_SJ_SK_NS1E_6fusion15FusionCallbacksIS1I_NS1O_17LinearCombinationISJ_fSJ_fLNS_15FloatRoundStyleE2EEES1J_S1N_JEEENS4_5SM1004TMEM4LOAD26SM100_TMEM_LOAD_32dp32b32xENS4_13SM90_TMA_LOADENS12_INS13_ILi2ELi4ELi3EEES16_NST_INS5_IJS17_S1L_EEENS5_IJS1L_SC_EEEEEEENS4_39AutoVectorizingCopyWithAssumedAlignmentILi128EEENS4_14SM90_TMA_STOREES23_S25_S25_EEEvvEEEEvNT_6ParamsE:
	.zero		2944


//--------------------- SYMBOLS --------------------------

	.type		.nv.reservedSmem.offset0,@object
	.size		.nv.reservedSmem.offset0,0x4
	.type		.nv.reservedSmem.cap,@object
	.size		.nv.reservedSmem.cap,0x4
	.type		__assertfail,@function
